//
// Generated by NVIDIA NVVM Compiler
//
// Compiler Build ID: CL-36424714
// Cuda compilation tools, release 13.0, V13.0.88
// Based on NVVM 20.0.0
//

.version 9.0
.target sm_100
.address_size 64

	// .globl	compute_temperature
// _ZZ18max_diff_reductionPdS_S_iE4data has been demoted
.extern .shared .align 16 .b8 smem[];

.visible .entry compute_temperature(
	.param .u64 .ptr .align 1 compute_temperature_param_0,
	.param .u64 .ptr .align 1 compute_temperature_param_1,
	.param .u64 .ptr .align 1 compute_temperature_param_2,
	.param .f64 compute_temperature_param_3,
	.param .u32 compute_temperature_param_4,
	.param .f64 compute_temperature_param_5,
	.param .f64 compute_temperature_param_6,
	.param .u64 .ptr .align 1 compute_temperature_param_7
)
{
	.reg .pred 	%p<70>;
	.reg .b32 	%r<104>;
	.reg .b64 	%rd<38>;
	.reg .b64 	%fd<42>;

	ld.param.u64 	%rd5, [compute_temperature_param_0];
	ld.param.u64 	%rd6, [compute_temperature_param_1];
	ld.param.u32 	%r28, [compute_temperature_param_4];
	ld.param.f64 	%fd8, [compute_temperature_param_6];
	ld.param.u64 	%rd4, [compute_temperature_param_7];
	cvta.to.global.u64 	%rd1, %rd6;
	cvta.to.global.u64 	%rd2, %rd5;
	mov.u32 	%r1, %ntid.x;
	mov.u32 	%r2, %ntid.y;
	mov.u32 	%r3, %tid.x;
	mov.u32 	%r4, %tid.y;
	mad.lo.s32 	%r5, %r4, %r1, %r3;
	mov.u32 	%r29, %ctaid.y;
	mov.u32 	%r30, %nctaid.x;
	mov.u32 	%r31, %ctaid.x;
	mad.lo.s32 	%r6, %r29, %r30, %r31;
	add.s32 	%r7, %r1, 2;
	mul.lo.s32 	%r103, %r1, %r2;
	mad.lo.s32 	%r9, %r31, %r1, %r3;
	mul.lo.s32 	%r10, %r29, %r2;
	add.s32 	%r32, %r10, %r4;
	mul.lo.s32 	%r12, %r28, %r32;
	add.s32 	%r13, %r12, %r9;
	add.s32 	%r14, %r4, 1;
	mad.lo.s32 	%r15, %r7, %r4, %r7;
	max.s32 	%r33, %r9, %r32;
	setp.lt.s32 	%p1, %r33, %r28;
	setp.ge.s32 	%p2, %r33, %r28;
	mov.f64 	%fd40, %fd8;
	@%p2 bra 	$L__BB0_2;
	mul.wide.s32 	%rd7, %r13, 8;
	add.s64 	%rd8, %rd2, %rd7;
	ld.global.f64 	%fd40, [%rd8];
$L__BB0_2:
	add.s32 	%r34, %r15, %r3;
	shl.b32 	%r35, %r34, 3;
	mov.u32 	%r36, smem;
	add.s32 	%r16, %r36, %r35;
	st.shared.f64 	[%r16+8], %fd40;
	setp.ne.s32 	%p3, %r3, 0;
	@%p3 bra 	$L__BB0_6;
	setp.ge.s32 	%p4, %r32, %r28;
	setp.lt.s32 	%p5, %r9, 1;
	setp.gt.s32 	%p6, %r9, %r28;
	or.pred  	%p7, %p5, %p6;
	or.pred  	%p8, %p7, %p4;
	@%p8 bra 	$L__BB0_5;
	add.s32 	%r40, %r13, -1;
	mul.wide.u32 	%rd9, %r40, 8;
	add.s64 	%rd10, %rd2, %rd9;
	ld.global.f64 	%fd9, [%rd10];
	shl.b32 	%r41, %r15, 3;
	add.s32 	%r43, %r36, %r41;
	st.shared.f64 	[%r43], %fd9;
	bra.uni 	$L__BB0_6;
$L__BB0_5:
	shl.b32 	%r37, %r15, 3;
	add.s32 	%r39, %r36, %r37;
	st.shared.f64 	[%r39], %fd8;
$L__BB0_6:
	add.s32 	%r17, %r1, -1;
	setp.ne.s32 	%p9, %r3, %r17;
	@%p9 bra 	$L__BB0_10;
	add.s32 	%r44, %r9, 1;
	setp.lt.s32 	%p10, %r9, -1;
	max.s32 	%r45, %r44, %r32;
	setp.ge.s32 	%p11, %r45, %r28;
	or.pred  	%p12, %p11, %p10;
	@%p12 bra 	$L__BB0_9;
	cvt.s64.s32 	%rd11, %r12;
	cvt.s64.s32 	%rd12, %r9;
	add.s64 	%rd13, %rd11, %rd12;
	shl.b64 	%rd14, %rd13, 3;
	add.s64 	%rd15, %rd2, %rd14;
	ld.global.f64 	%fd10, [%rd15+8];
	st.shared.f64 	[%r16+16], %fd10;
	bra.uni 	$L__BB0_10;
$L__BB0_9:
	st.shared.f64 	[%r16+16], %fd8;
$L__BB0_10:
	setp.ne.s32 	%p13, %r4, 0;
	shl.b32 	%r46, %r3, 3;
	add.s32 	%r18, %r36, %r46;
	@%p13 bra 	$L__BB0_14;
	setp.ge.s32 	%p14, %r9, %r28;
	setp.lt.s32 	%p15, %r9, 0;
	setp.eq.s32 	%p16, %r32, 0;
	or.pred  	%p17, %p15, %p16;
	or.pred  	%p18, %p17, %p14;
	setp.gt.s32 	%p19, %r32, %r28;
	or.pred  	%p20, %p18, %p19;
	@%p20 bra 	$L__BB0_13;
	sub.s32 	%r48, %r12, %r28;
	add.s32 	%r49, %r48, %r9;
	mul.wide.u32 	%rd16, %r49, 8;
	add.s64 	%rd17, %rd2, %rd16;
	ld.global.f64 	%fd11, [%rd17];
	st.shared.f64 	[%r18+8], %fd11;
	bra.uni 	$L__BB0_14;
$L__BB0_13:
	st.shared.f64 	[%r18+8], %fd8;
$L__BB0_14:
	add.s32 	%r19, %r2, -1;
	setp.ne.s32 	%p21, %r4, %r19;
	@%p21 bra 	$L__BB0_18;
	add.s32 	%r51, %r14, %r10;
	setp.lt.s32 	%p22, %r9, 0;
	max.s32 	%r52, %r9, %r51;
	setp.ge.s32 	%p23, %r52, %r28;
	or.pred  	%p24, %p23, %p22;
	@%p24 bra 	$L__BB0_17;
	add.s32 	%r55, %r13, %r28;
	mul.wide.u32 	%rd18, %r55, 8;
	add.s64 	%rd19, %rd2, %rd18;
	ld.global.f64 	%fd12, [%rd19];
	shl.b32 	%r56, %r7, 3;
	add.s32 	%r57, %r16, %r56;
	st.shared.f64 	[%r57+8], %fd12;
	bra.uni 	$L__BB0_18;
$L__BB0_17:
	shl.b32 	%r53, %r7, 3;
	add.s32 	%r54, %r16, %r53;
	st.shared.f64 	[%r54+8], %fd8;
$L__BB0_18:
	or.b32  	%r58, %r3, %r4;
	setp.ne.s32 	%p25, %r58, 0;
	@%p25 bra 	$L__BB0_22;
	setp.lt.s32 	%p26, %r9, 1;
	setp.eq.s32 	%p27, %r32, 0;
	or.pred  	%p28, %p26, %p27;
	setp.gt.s32 	%p29, %r9, %r28;
	or.pred  	%p30, %p28, %p29;
	setp.gt.s32 	%p31, %r32, %r28;
	or.pred  	%p32, %p30, %p31;
	@%p32 bra 	$L__BB0_21;
	sub.s32 	%r62, %r12, %r28;
	add.s32 	%r63, %r9, %r62;
	add.s32 	%r64, %r63, -1;
	mul.wide.u32 	%rd20, %r64, 8;
	add.s64 	%rd21, %rd2, %rd20;
	ld.global.f64 	%fd13, [%rd21];
	mul.lo.s32 	%r65, %r4, %r7;
	shl.b32 	%r66, %r65, 3;
	add.s32 	%r67, %r18, %r66;
	st.shared.f64 	[%r67], %fd13;
	bra.uni 	$L__BB0_22;
$L__BB0_21:
	mul.lo.s32 	%r59, %r4, %r7;
	shl.b32 	%r60, %r59, 3;
	add.s32 	%r61, %r18, %r60;
	st.shared.f64 	[%r61], %fd8;
$L__BB0_22:
	or.pred  	%p35, %p13, %p9;
	@%p35 bra 	$L__BB0_26;
	add.s32 	%r20, %r9, 1;
	setp.lt.s32 	%p36, %r9, -1;
	setp.eq.s32 	%p37, %r32, 0;
	or.pred  	%p38, %p36, %p37;
	setp.ge.s32 	%p39, %r20, %r28;
	or.pred  	%p40, %p38, %p39;
	setp.gt.s32 	%p41, %r32, %r28;
	or.pred  	%p42, %p40, %p41;
	@%p42 bra 	$L__BB0_25;
	sub.s32 	%r68, %r12, %r28;
	add.s32 	%r69, %r68, %r20;
	mul.wide.u32 	%rd22, %r69, 8;
	add.s64 	%rd23, %rd2, %rd22;
	ld.global.f64 	%fd14, [%rd23];
	st.shared.f64 	[%r18+16], %fd14;
	bra.uni 	$L__BB0_26;
$L__BB0_25:
	st.shared.f64 	[%r18+16], %fd8;
$L__BB0_26:
	setp.ne.s32 	%p44, %r3, 0;
	or.pred  	%p45, %p44, %p21;
	@%p45 bra 	$L__BB0_30;
	add.s32 	%r71, %r14, %r10;
	add.s32 	%r21, %r15, %r7;
	setp.lt.s32 	%p46, %r9, 1;
	setp.gt.s32 	%p47, %r9, %r28;
	or.pred  	%p48, %p46, %p47;
	setp.ge.s32 	%p49, %r71, %r28;
	or.pred  	%p50, %p48, %p49;
	@%p50 bra 	$L__BB0_29;
	add.s32 	%r75, %r12, %r28;
	add.s32 	%r76, %r9, %r75;
	add.s32 	%r77, %r76, -1;
	mul.wide.u32 	%rd24, %r77, 8;
	add.s64 	%rd25, %rd2, %rd24;
	ld.global.f64 	%fd15, [%rd25];
	shl.b32 	%r78, %r21, 3;
	add.s32 	%r80, %r36, %r78;
	st.shared.f64 	[%r80], %fd15;
	bra.uni 	$L__BB0_30;
$L__BB0_29:
	shl.b32 	%r72, %r21, 3;
	add.s32 	%r74, %r36, %r72;
	st.shared.f64 	[%r74], %fd8;
$L__BB0_30:
	setp.ne.s32 	%p51, %r4, %r19;
	setp.ne.s32 	%p52, %r3, %r17;
	or.pred  	%p53, %p52, %p51;
	@%p53 bra 	$L__BB0_34;
	add.s32 	%r22, %r9, 1;
	add.s32 	%r82, %r14, %r10;
	setp.lt.s32 	%p54, %r9, -1;
	max.s32 	%r83, %r22, %r82;
	setp.ge.s32 	%p55, %r83, %r28;
	or.pred  	%p56, %p55, %p54;
	@%p56 bra 	$L__BB0_33;
	add.s32 	%r86, %r12, %r28;
	add.s32 	%r87, %r86, %r22;
	mul.wide.u32 	%rd26, %r87, 8;
	add.s64 	%rd27, %rd2, %rd26;
	ld.global.f64 	%fd16, [%rd27];
	shl.b32 	%r88, %r7, 3;
	add.s32 	%r89, %r16, %r88;
	st.shared.f64 	[%r89+16], %fd16;
	bra.uni 	$L__BB0_34;
$L__BB0_33:
	shl.b32 	%r84, %r7, 3;
	add.s32 	%r85, %r16, %r84;
	st.shared.f64 	[%r85+16], %fd8;
$L__BB0_34:
	bar.sync 	0;
	mov.f64 	%fd41, 0d0000000000000000;
	not.pred 	%p57, %p1;
	@%p57 bra 	$L__BB0_38;
	setp.ne.s32 	%p58, %r9, 0;
	add.s32 	%r90, %r28, -1;
	setp.ne.s32 	%p59, %r9, %r90;
	and.pred  	%p60, %p58, %p59;
	setp.ne.s32 	%p61, %r32, 0;
	and.pred  	%p62, %p61, %p60;
	setp.ne.s32 	%p63, %r32, %r90;
	and.pred  	%p64, %p62, %p63;
	@%p64 bra 	$L__BB0_37;
	mul.wide.s32 	%rd32, %r13, 8;
	add.s64 	%rd33, %rd1, %rd32;
	st.global.f64 	[%rd33], %fd8;
	ld.shared.f64 	%fd32, [%r16+8];
	sub.f64 	%fd33, %fd8, %fd32;
	abs.f64 	%fd41, %fd33;
	bra.uni 	$L__BB0_38;
$L__BB0_37:
	ld.param.f64 	%fd39, [compute_temperature_param_5];
	ld.param.f64 	%fd38, [compute_temperature_param_3];
	ld.param.u64 	%rd37, [compute_temperature_param_2];
	mul.lo.s32 	%r91, %r4, %r7;
	shl.b32 	%r92, %r91, 3;
	add.s32 	%r93, %r18, %r92;
	ld.shared.f64 	%fd18, [%r93+8];
	shl.b32 	%r94, %r7, 3;
	add.s32 	%r95, %r16, %r94;
	ld.shared.f64 	%fd19, [%r95+8];
	ld.shared.f64 	%fd20, [%r16];
	ld.shared.f64 	%fd21, [%r16+16];
	mul.f64 	%fd22, %fd39, %fd39;
	div.rn.f64 	%fd23, %fd22, %fd38;
	cvta.to.global.u64 	%rd28, %rd37;
	mul.wide.s32 	%rd29, %r13, 8;
	add.s64 	%rd30, %rd28, %rd29;
	ld.global.f64 	%fd24, [%rd30];
	add.f64 	%fd25, %fd18, %fd19;
	add.f64 	%fd26, %fd25, %fd20;
	add.f64 	%fd27, %fd26, %fd21;
	fma.rn.f64 	%fd28, %fd23, %fd24, %fd27;
	mul.f64 	%fd29, %fd28, 0d3FD0000000000000;
	add.s64 	%rd31, %rd1, %rd29;
	st.global.f64 	[%rd31], %fd29;
	ld.shared.f64 	%fd30, [%r16+8];
	sub.f64 	%fd31, %fd29, %fd30;
	abs.f64 	%fd41, %fd31;
$L__BB0_38:
	add.s32 	%r96, %r2, 2;
	mul.lo.s32 	%r97, %r7, %r96;
	shl.b32 	%r98, %r97, 3;
	add.s32 	%r23, %r36, %r98;
	shl.b32 	%r100, %r5, 3;
	add.s32 	%r24, %r23, %r100;
	st.shared.f64 	[%r24], %fd41;
	bar.sync 	0;
	setp.lt.u32 	%p65, %r103, 2;
	@%p65 bra 	$L__BB0_42;
$L__BB0_39:
	shr.u32 	%r26, %r103, 1;
	setp.ge.u32 	%p66, %r5, %r26;
	@%p66 bra 	$L__BB0_41;
	ld.shared.f64 	%fd34, [%r24];
	shl.b32 	%r101, %r26, 3;
	add.s32 	%r102, %r24, %r101;
	ld.shared.f64 	%fd35, [%r102];
	setp.gt.f64 	%p67, %fd34, %fd35;
	selp.f64 	%fd36, %fd34, %fd35, %p67;
	st.shared.f64 	[%r24], %fd36;
$L__BB0_41:
	bar.sync 	0;
	setp.gt.u32 	%p68, %r103, 3;
	mov.u32 	%r103, %r26;
	@%p68 bra 	$L__BB0_39;
$L__BB0_42:
	setp.ne.s32 	%p69, %r5, 0;
	@%p69 bra 	$L__BB0_44;
	ld.shared.f64 	%fd37, [%r23];
	cvta.to.global.u64 	%rd34, %rd4;
	mul.wide.s32 	%rd35, %r6, 8;
	add.s64 	%rd36, %rd34, %rd35;
	st.global.f64 	[%rd36], %fd37;
$L__BB0_44:
	ret;

}
	// .globl	_Z18max_diff_reductionPdS_S_i
.visible .entry _Z18max_diff_reductionPdS_S_i(
	.param .u64 .ptr .align 1 _Z18max_diff_reductionPdS_S_i_param_0,
	.param .u64 .ptr .align 1 _Z18max_diff_reductionPdS_S_i_param_1,
	.param .u64 .ptr .align 1 _Z18max_diff_reductionPdS_S_i_param_2,
	.param .u32 _Z18max_diff_reductionPdS_S_i_param_3
)
{
	.reg .pred 	%p<12>;
	.reg .b32 	%r<13>;
	.reg .b64 	%rd<12>;
	.reg .b64 	%fd<36>;
	// demoted variable
	.shared .align 8 .b8 _ZZ18max_diff_reductionPdS_S_iE4data[4096];
	ld.param.u64 	%rd1, [_Z18max_diff_reductionPdS_S_i_param_0];
	ld.param.u64 	%rd2, [_Z18max_diff_reductionPdS_S_i_param_1];
	ld.param.u64 	%rd3, [_Z18max_diff_reductionPdS_S_i_param_2];
	ld.param.u32 	%r5, [_Z18max_diff_reductionPdS_S_i_param_3];
	mov.u32 	%r6, %tid.y;
	mov.u32 	%r7, %ntid.x;
	mov.u32 	%r8, %tid.x;
	mad.lo.s32 	%r1, %r6, %r7, %r8;
	mov.u32 	%r2, %ctaid.x;
	mul.lo.s32 	%r9, %r2, %r7;
	mov.u32 	%r10, %ntid.y;
	mad.lo.s32 	%r3, %r9, %r10, %r1;
	setp.ge.s32 	%p1, %r3, %r5;
	mov.f64 	%fd35, 0d0000000000000000;
	@%p1 bra 	$L__BB1_2;
	cvta.to.global.u64 	%rd4, %rd2;
	cvta.to.global.u64 	%rd5, %rd1;
	mul.wide.s32 	%rd6, %r3, 8;
	add.s64 	%rd7, %rd4, %rd6;
	ld.global.f64 	%fd4, [%rd7];
	add.s64 	%rd8, %rd5, %rd6;
	ld.global.f64 	%fd5, [%rd8];
	sub.f64 	%fd6, %fd4, %fd5;
	abs.f64 	%fd35, %fd6;
$L__BB1_2:
	shl.b32 	%r11, %r1, 3;
	mov.u32 	%r12, _ZZ18max_diff_reductionPdS_S_iE4data;
	add.s32 	%r4, %r12, %r11;
	st.shared.f64 	[%r4], %fd35;
	bar.sync 	0;
	setp.gt.u32 	%p2, %r1, 255;
	@%p2 bra 	$L__BB1_4;
	ld.shared.f64 	%fd7, [%r4];
	ld.shared.f64 	%fd8, [%r4+2048];
	max.f64 	%fd9, %fd7, %fd8;
	st.shared.f64 	[%r4], %fd9;
$L__BB1_4:
	bar.sync 	0;
	setp.gt.u32 	%p3, %r1, 127;
	@%p3 bra 	$L__BB1_6;
	ld.shared.f64 	%fd10, [%r4];
	ld.shared.f64 	%fd11, [%r4+1024];
	max.f64 	%fd12, %fd10, %fd11;
	st.shared.f64 	[%r4], %fd12;
$L__BB1_6:
	bar.sync 	0;
	setp.gt.u32 	%p4, %r1, 63;
	@%p4 bra 	$L__BB1_8;
	ld.shared.f64 	%fd13, [%r4];
	ld.shared.f64 	%fd14, [%r4+512];
	max.f64 	%fd15, %fd13, %fd14;
	st.shared.f64 	[%r4], %fd15;
$L__BB1_8:
	bar.sync 	0;
	setp.gt.u32 	%p5, %r1, 31;
	@%p5 bra 	$L__BB1_10;
	ld.shared.f64 	%fd16, [%r4];
	ld.shared.f64 	%fd17, [%r4+256];
	max.f64 	%fd18, %fd16, %fd17;
	st.shared.f64 	[%r4], %fd18;
$L__BB1_10:
	bar.sync 	0;
	setp.gt.u32 	%p6, %r1, 15;
	@%p6 bra 	$L__BB1_12;
	ld.shared.f64 	%fd19, [%r4];
	ld.shared.f64 	%fd20, [%r4+128];
	max.f64 	%fd21, %fd19, %fd20;
	st.shared.f64 	[%r4], %fd21;
$L__BB1_12:
	bar.sync 	0;
	setp.gt.u32 	%p7, %r1, 7;
	@%p7 bra 	$L__BB1_14;
	ld.shared.f64 	%fd22, [%r4];
	ld.shared.f64 	%fd23, [%r4+64];
	max.f64 	%fd24, %fd22, %fd23;
	st.shared.f64 	[%r4], %fd24;
$L__BB1_14:
	bar.sync 	0;
	setp.gt.u32 	%p8, %r1, 3;
	@%p8 bra 	$L__BB1_16;
	ld.shared.f64 	%fd25, [%r4];
	ld.shared.f64 	%fd26, [%r4+32];
	max.f64 	%fd27, %fd25, %fd26;
	st.shared.f64 	[%r4], %fd27;
$L__BB1_16:
	bar.sync 	0;
	setp.gt.u32 	%p9, %r1, 1;
	@%p9 bra 	$L__BB1_18;
	ld.shared.f64 	%fd28, [%r4];
	ld.shared.f64 	%fd29, [%r4+16];
	max.f64 	%fd30, %fd28, %fd29;
	st.shared.f64 	[%r4], %fd30;
$L__BB1_18:
	bar.sync 	0;
	setp.ne.s32 	%p10, %r1, 0;
	@%p10 bra 	$L__BB1_20;
	ld.shared.f64 	%fd31, [%r4];
	ld.shared.f64 	%fd32, [_ZZ18max_diff_reductionPdS_S_iE4data+8];
	max.f64 	%fd33, %fd31, %fd32;
	st.shared.f64 	[%r4], %fd33;
$L__BB1_20:
	setp.ne.s32 	%p11, %r1, 0;
	bar.sync 	0;
	@%p11 bra 	$L__BB1_22;
	ld.shared.f64 	%fd34, [_ZZ18max_diff_reductionPdS_S_iE4data];
	cvta.to.global.u64 	%rd9, %rd3;
	mul.wide.u32 	%rd10, %r2, 8;
	add.s64 	%rd11, %rd9, %rd10;
	st.global.f64 	[%rd11], %fd34;
$L__BB1_22:
	ret;

}


// ===== COMPILED SASS (sm_100) =====

	.target	sm_100

	.elftype	@"ET_EXEC"


//--------------------- .note.nv.tkinfo           --------------------------
	.section	.note.nv.tkinfo,"",@"SHT_NOTE"
	.sectionflags	@"SHF_NOTE_NV_TKINFO"
	.tkinfo
        /*0018*/ 	.word	0x00000002
        /*0030*/ 	.string	""
        /*0030*/ 	.string	"ptxas"
        /*0030*/ 	.string	"Cuda compilation tools, release 13.0, V13.0.88"
        /*0030*/ 	.string	"Build cuda_13.0.r13.0/compiler.36424714_0"
        /*0030*/ 	.string	"-arch sm_100 -m 64 "



//--------------------- .note.nv.cuinfo           --------------------------
	.section	.note.nv.cuinfo,"",@"SHT_NOTE"
	.sectionflags	@"SHF_NOTE_NV_CUINFO"
        /*0018*/ 	.short	0x0002
        /*001a*/ 	.short	0x0064
        /*001c*/ 	.short	0x0082
	.zero		2


//--------------------- .nv.info                  --------------------------
	.section	.nv.info,"",@"SHT_CUDA_INFO"
	.align	4


	//----- nvinfo : EIATTR_REGCOUNT
	.align		4
        /*0000*/ 	.byte	0x04, 0x2f
        /*0002*/ 	.short	(.L_1 - .L_0)
	.align		4
.L_0:
        /*0004*/ 	.word	index@(compute_temperature)
        /*0008*/ 	.word	0x00000020


	//----- nvinfo : EIATTR_FRAME_SIZE
	.align		4
.L_1:
        /*000c*/ 	.byte	0x04, 0x11
        /*000e*/ 	.short	(.L_3 - .L_2)
	.align		4
.L_2:
        /*0010*/ 	.word	index@($__internal_0_$__cuda_sm20_div_rn_f64_full)
        /*0014*/ 	.word	0x00000000


	//----- nvinfo : EIATTR_FRAME_SIZE
	.align		4
.L_3:
        /*0018*/ 	.byte	0x04, 0x11
        /*001a*/ 	.short	(.L_5 - .L_4)
	.align		4
.L_4:
        /*001c*/ 	.word	index@(compute_temperature)
        /*0020*/ 	.word	0x00000000


	//----- nvinfo : EIATTR_REGCOUNT
	.align		4
.L_5:
        /*0024*/ 	.byte	0x04, 0x2f
        /*0026*/ 	.short	(.L_7 - .L_6)
	.align		4
.L_6:
        /*0028*/ 	.word	index@(_Z18max_diff_reductionPdS_S_i)
        /*002c*/ 	.word	0x0000000e


	//----- nvinfo : EIATTR_FRAME_SIZE
	.align		4
.L_7:
        /*0030*/ 	.byte	0x04, 0x11
        /*0032*/ 	.short	(.L_9 - .L_8)
	.align		4
.L_8:
        /*0034*/ 	.word	index@(_Z18max_diff_reductionPdS_S_i)
        /*0038*/ 	.word	0x00000000


	//----- nvinfo : EIATTR_MIN_STACK_SIZE
	.align		4
.L_9:
        /*003c*/ 	.byte	0x04, 0x12
        /*003e*/ 	.short	(.L_11 - .L_10)
	.align		4
.L_10:
        /*0040*/ 	.word	index@(_Z18max_diff_reductionPdS_S_i)
        /*0044*/ 	.word	0x00000000


	//----- nvinfo : EIATTR_MIN_STACK_SIZE
	.align		4
.L_11:
        /*0048*/ 	.byte	0x04, 0x12
        /*004a*/ 	.short	(.L_13 - .L_12)
	.align		4
.L_12:
        /*004c*/ 	.word	index@(compute_temperature)
        /*0050*/ 	.word	0x00000000
.L_13:


//--------------------- .nv.compat                --------------------------
	.section	.nv.compat,"",@"SHT_CUDA_COMPAT_INFO"
	.align	4
        /*0000*/ 	.byte	0x02, 0x09, 0x00, 0x00, 0x02, 0x02, 0x01, 0x00, 0x02, 0x05, 0x05, 0x00, 0x03, 0x07, 0x01, 0x01
        /*0010*/ 	.byte	0x02, 0x03, 0x00, 0x00, 0x02, 0x06, 0x01, 0x00, 0x04, 0x0b, 0x08, 0x00, 0x01, 0x00, 0x00, 0x00
        /*0020*/ 	.byte	0x00, 0x00, 0x00, 0x00


//--------------------- .nv.info._Z18max_diff_reductionPdS_S_i --------------------------
	.section	.nv.info._Z18max_diff_reductionPdS_S_i,"",@"SHT_CUDA_INFO"
	.sectionflags	@""
	.align	4


	//----- nvinfo : EIATTR_CUDA_API_VERSION
	.align		4
        /*0000*/ 	.byte	0x04, 0x37
        /*0002*/ 	.short	(.L_15 - .L_14)
.L_14:
        /*0004*/ 	.word	0x00000082


	//----- nvinfo : EIATTR_KPARAM_INFO
	.align		4
.L_15:
        /*0008*/ 	.byte	0x04, 0x17
        /*000a*/ 	.short	(.L_17 - .L_16)
.L_16:
        /*000c*/ 	.word	0x00000000
        /*0010*/ 	.short	0x0003
        /*0012*/ 	.short	0x0018
        /*0014*/ 	.byte	0x00, 0xf0, 0x11, 0x00


	//----- nvinfo : EIATTR_KPARAM_INFO
	.align		4
.L_17:
        /*0018*/ 	.byte	0x04, 0x17
        /*001a*/ 	.short	(.L_19 - .L_18)
.L_18:
        /*001c*/ 	.word	0x00000000
        /*0020*/ 	.short	0x0002
        /*0022*/ 	.short	0x0010
        /*0024*/ 	.byte	0x00, 0xf5, 0x21, 0x00


	//----- nvinfo : EIATTR_KPARAM_INFO
	.align		4
.L_19:
        /*0028*/ 	.byte	0x04, 0x17
        /*002a*/ 	.short	(.L_21 - .L_20)
.L_20:
        /*002c*/ 	.word	0x00000000
        /*0030*/ 	.short	0x0001
        /*0032*/ 	.short	0x0008
        /*0034*/ 	.byte	0x00, 0xf5, 0x21, 0x00


	//----- nvinfo : EIATTR_KPARAM_INFO
	.align		4
.L_21:
        /*0038*/ 	.byte	0x04, 0x17
        /*003a*/ 	.short	(.L_23 - .L_22)
.L_22:
        /*003c*/ 	.word	0x00000000
        /*0040*/ 	.short	0x0000
        /*0042*/ 	.short	0x0000
        /*0044*/ 	.byte	0x00, 0xf5, 0x21, 0x00


	//----- nvinfo : EIATTR_SPARSE_MMA_MASK
	.align		4
.L_23:
        /*0048*/ 	.byte	0x03, 0x50
        /*004a*/ 	.short	0x0000


	//----- nvinfo : EIATTR_MAXREG_COUNT
	.align		4
        /*004c*/ 	.byte	0x03, 0x1b
        /*004e*/ 	.short	0x00ff


	//----- nvinfo : EIATTR_NUM_BARRIERS
	.align		4
        /*0050*/ 	.byte	0x02, 0x4c
        /*0052*/ 	.byte	0x01
	.zero		1


	//----- nvinfo : EIATTR_MERCURY_ISA_VERSION
	.align		4
        /*0054*/ 	.byte	0x03, 0x5f
        /*0056*/ 	.short	0x0101


	//----- nvinfo : EIATTR_VRC_CTA_INIT_COUNT
	.align		4
        /*0058*/ 	.byte	0x02, 0x4a
	.zero		1
	.zero		1


	//----- nvinfo : EIATTR_EXIT_INSTR_OFFSETS
	.align		4
        /*005c*/ 	.byte	0x04, 0x1c
        /*005e*/ 	.short	(.L_25 - .L_24)


	//   ....[0]....
.L_24:
        /*0060*/ 	.word	0x00000870


	//   ....[1]....
        /*0064*/ 	.word	0x000008c0


	//----- nvinfo : EIATTR_CBANK_PARAM_SIZE
	.align		4
.L_25:
        /*0068*/ 	.byte	0x03, 0x19
        /*006a*/ 	.short	0x001c


	//----- nvinfo : EIATTR_PARAM_CBANK
	.align		4
        /*006c*/ 	.byte	0x04, 0x0a
        /*006e*/ 	.short	(.L_27 - .L_26)
	.align		4
.L_26:
        /*0070*/ 	.word	index@(.nv.constant0._Z18max_diff_reductionPdS_S_i)
        /*0074*/ 	.short	0x0380
        /*0076*/ 	.short	0x001c


	//----- nvinfo : EIATTR_SW_WAR
	.align		4
.L_27:
        /*0078*/ 	.byte	0x04, 0x36
        /*007a*/ 	.short	(.L_29 - .L_28)
.L_28:
        /*007c*/ 	.word	0x00000008
.L_29:


//--------------------- .nv.info.compute_temperature --------------------------
	.section	.nv.info.compute_temperature,"",@"SHT_CUDA_INFO"
	.sectionflags	@""
	.align	4


	//----- nvinfo : EIATTR_CUDA_API_VERSION
	.align		4
        /*0000*/ 	.byte	0x04, 0x37
        /*0002*/ 	.short	(.L_31 - .L_30)
.L_30:
        /*0004*/ 	.word	0x00000082


	//----- nvinfo : EIATTR_KPARAM_INFO
	.align		4
.L_31:
        /*0008*/ 	.byte	0x04, 0x17
        /*000a*/ 	.short	(.L_33 - .L_32)
.L_32:
        /*000c*/ 	.word	0x00000000
        /*0010*/ 	.short	0x0007
        /*0012*/ 	.short	0x0038
        /*0014*/ 	.byte	0x00, 0xf5, 0x21, 0x00


	//----- nvinfo : EIATTR_KPARAM_INFO
	.align		4
.L_33:
        /*0018*/ 	.byte	0x04, 0x17
        /*001a*/ 	.short	(.L_35 - .L_34)
.L_34:
        /*001c*/ 	.word	0x00000000
        /*0020*/ 	.short	0x0006
        /*0022*/ 	.short	0x0030
        /*0024*/ 	.byte	0x00, 0xf0, 0x21, 0x00


	//----- nvinfo : EIATTR_KPARAM_INFO
	.align		4
.L_35:
        /*0028*/ 	.byte	0x04, 0x17
        /*002a*/ 	.short	(.L_37 - .L_36)
.L_36:
        /*002c*/ 	.word	0x00000000
        /*0030*/ 	.short	0x0005
        /*0032*/ 	.short	0x0028
        /*0034*/ 	.byte	0x00, 0xf0, 0x21, 0x00


	//----- nvinfo : EIATTR_KPARAM_INFO
	.align		4
.L_37:
        /*0038*/ 	.byte	0x04, 0x17
        /*003a*/ 	.short	(.L_39 - .L_38)
.L_38:
        /*003c*/ 	.word	0x00000000
        /*0040*/ 	.short	0x0004
        /*0042*/ 	.short	0x0020
        /*0044*/ 	.byte	0x00, 0xf0, 0x11, 0x00


	//----- nvinfo : EIATTR_KPARAM_INFO
	.align		4
.L_39:
        /*0048*/ 	.byte	0x04, 0x17
        /*004a*/ 	.short	(.L_41 - .L_40)
.L_40:
        /*004c*/ 	.word	0x00000000
        /*0050*/ 	.short	0x0003
        /*0052*/ 	.short	0x0018
        /*0054*/ 	.byte	0x00, 0xf0, 0x21, 0x00


	//----- nvinfo : EIATTR_KPARAM_INFO
	.align		4
.L_41:
        /*0058*/ 	.byte	0x04, 0x17
        /*005a*/ 	.short	(.L_43 - .L_42)
.L_42:
        /*005c*/ 	.word	0x00000000
        /*0060*/ 	.short	0x0002
        /*0062*/ 	.short	0x0010
        /*0064*/ 	.byte	0x00, 0xf5, 0x21, 0x00


	//----- nvinfo : EIATTR_KPARAM_INFO
	.align		4
.L_43:
        /*0068*/ 	.byte	0x04, 0x17
        /*006a*/ 	.short	(.L_45 - .L_44)
.L_44:
        /*006c*/ 	.word	0x00000000
        /*0070*/ 	.short	0x0001
        /*0072*/ 	.short	0x0008
        /*0074*/ 	.byte	0x00, 0xf5, 0x21, 0x00


	//----- nvinfo : EIATTR_KPARAM_INFO
	.align		4
.L_45:
        /*0078*/ 	.byte	0x04, 0x17
        /*007a*/ 	.short	(.L_47 - .L_46)
.L_46:
        /*007c*/ 	.word	0x00000000
        /*0080*/ 	.short	0x0000
        /*0082*/ 	.short	0x0000
        /*0084*/ 	.byte	0x00, 0xf5, 0x21, 0x00


	//----- nvinfo : EIATTR_SPARSE_MMA_MASK
	.align		4
.L_47:
        /*0088*/ 	.byte	0x03, 0x50
        /*008a*/ 	.short	0x0000


	//----- nvinfo : EIATTR_MAXREG_COUNT
	.align		4
        /*008c*/ 	.byte	0x03, 0x1b
        /*008e*/ 	.short	0x00ff


	//----- nvinfo : EIATTR_NUM_BARRIERS
	.align		4
        /*0090*/ 	.byte	0x02, 0x4c
        /*0092*/ 	.byte	0x01
	.zero		1


	//----- nvinfo : EIATTR_MERCURY_ISA_VERSION
	.align		4
        /*0094*/ 	.byte	0x03, 0x5f
        /*0096*/ 	.short	0x0101


	//----- nvinfo : EIATTR_VRC_CTA_INIT_COUNT
	.align		4
        /*0098*/ 	.byte	0x02, 0x4a
	.zero		1
	.zero		1


	//----- nvinfo : EIATTR_EXIT_INSTR_OFFSETS
	.align		4
        /*009c*/ 	.byte	0x04, 0x1c
        /*009e*/ 	.short	(.L_49 - .L_48)


	//   ....[0]....
.L_48:
        /*00a0*/ 	.word	0x00001100


	//   ....[1]....
        /*00a4*/ 	.word	0x00001150


	//----- nvinfo : EIATTR_CRS_STACK_SIZE
	.align		4
.L_49:
        /*00a8*/ 	.byte	0x04, 0x1e
        /*00aa*/ 	.short	(.L_51 - .L_50)
.L_50:
        /*00ac*/ 	.word	0x00000000


	//----- nvinfo : EIATTR_CBANK_PARAM_SIZE
	.align		4
.L_51:
        /*00b0*/ 	.byte	0x03, 0x19
        /*00b2*/ 	.short	0x0040


	//----- nvinfo : EIATTR_PARAM_CBANK
	.align		4
        /*00b4*/ 	.byte	0x04, 0x0a
        /*00b6*/ 	.short	(.L_53 - .L_52)
	.align		4
.L_52:
        /*00b8*/ 	.word	index@(.nv.constant0.compute_temperature)
        /*00bc*/ 	.short	0x0380
        /*00be*/ 	.short	0x0040


	//----- nvinfo : EIATTR_SW_WAR
	.align		4
.L_53:
        /*00c0*/ 	.byte	0x04, 0x36
        /*00c2*/ 	.short	(.L_55 - .L_54)
.L_54:
        /*00c4*/ 	.word	0x00000008
.L_55:


//--------------------- .nv.callgraph             --------------------------
	.section	.nv.callgraph,"",@"SHT_CUDA_CALLGRAPH"
	.align	4
	.sectionentsize	8
	.align		4
        /*0000*/ 	.word	0x00000000
	.align		4
        /*0004*/ 	.word	0xffffffff
	.align		4
        /*0008*/ 	.word	0x00000000
	.align		4
        /*000c*/ 	.word	0xfffffffe
	.align		4
        /*0010*/ 	.word	0x00000000
	.align		4
        /*0014*/ 	.word	0xfffffffd
	.align		4
        /*0018*/ 	.word	0x00000000
	.align		4
        /*001c*/ 	.word	0xfffffffc


//--------------------- .text._Z18max_diff_reductionPdS_S_i --------------------------
	.section	.text._Z18max_diff_reductionPdS_S_i,"ax",@progbits
	.align	128
        .global         _Z18max_diff_reductionPdS_S_i
        .type           _Z18max_diff_reductionPdS_S_i,@function
        .size           _Z18max_diff_reductionPdS_S_i,(.L_x_36 - _Z18max_diff_reductionPdS_S_i)
        .other          _Z18max_diff_reductionPdS_S_i,@"STO_CUDA_ENTRY STV_DEFAULT"
_Z18max_diff_reductionPdS_S_i:
.text._Z18max_diff_reductionPdS_S_i:
[----:B------:R-:W-:Y:S01]  /*0000*/  LDC R1, c[0x0][0x37c] ;  /* 0x0000df00ff017b82 */ /* 0x000fe20000000800 */
[----:B------:R-:W0:Y:S01]  /*0010*/  S2R R2, SR_TID.Y ;  /* 0x0000000000027919 */ /* 0x000e220000002200 */
[----:B------:R-:W0:Y:S06]  /*0020*/  LDCU UR4, c[0x0][0x360] ;  /* 0x00006c00ff0477ac */ /* 0x000e2c0008000800 */
[----:B------:R-:W1:Y:S01]  /*0030*/  LDC.64 R6, c[0x0][0x388] ;  /* 0x0000e200ff067b82 */ /* 0x000e620000000a00 */
[----:B------:R-:W0:Y:S01]  /*0040*/  S2R R3, SR_TID.X ;  /* 0x0000000000037919 */ /* 0x000e220000002100 */
[----:B------:R-:W2:Y:S01]  /*0050*/  LDCU UR5, c[0x0][0x364] ;  /* 0x00006c80ff0577ac */ /* 0x000ea20008000800 */
[----:B------:R-:W3:Y:S01]  /*0060*/  S2R R0, SR_CTAID.X ;  /* 0x0000000000007919 */ /* 0x000ee20000002500 */
[----:B------:R-:W4:Y:S04]  /*0070*/  LDCU UR8, c[0x0][0x398] ;  /* 0x00007300ff0877ac */ /* 0x000f280008000800 */
[----:B------:R-:W5:Y:S01]  /*0080*/  LDC.64 R8, c[0x0][0x380] ;  /* 0x0000e000ff087b82 */ /* 0x000f620000000a00 */
[----:B------:R-:W5:Y:S01]  /*0090*/  LDCU.64 UR6, c[0x0][0x358] ;  /* 0x00006b00ff0677ac */ /* 0x000f620008000a00 */
[----:B0-----:R-:W-:-:S02]  /*00a0*/  IMAD R2, R2, UR4, R3 ;  /* 0x0000000402027c24 */ /* 0x001fc4000f8e0203 */
[----:B---3--:R-:W-:-:S04]  /*00b0*/  IMAD R3, R0, UR4, RZ ;  /* 0x0000000400037c24 */ /* 0x008fc8000f8e02ff */
[----:B--2---:R-:W-:-:S05]  /*00c0*/  IMAD R3, R3, UR5, R2 ;  /* 0x0000000503037c24 */ /* 0x004fca000f8e0202 */
[----:B----4-:R-:W-:-:S13]  /*00d0*/  ISETP.GE.AND P1, PT, R3, UR8, PT ;  /* 0x0000000803007c0c */ /* 0x010fda000bf26270 */
[----:B-1----:R-:W-:-:S04]  /*00e0*/  @!P1 IMAD.WIDE R6, R3, 0x8, R6 ;  /* 0x0000000803069825 */ /* 0x002fc800078e0206 */
[----:B-----5:R-:W-:Y:S02]  /*00f0*/  @!P1 IMAD.WIDE R8, R3, 0x8, R8 ;  /* 0x0000000803089825 */ /* 0x020fe400078e0208 */
[----:B------:R-:W2:Y:S04]  /*0100*/  @!P1 LDG.E.64 R6, desc[UR6][R6.64] ;  /* 0x0000000606069981 */ /* 0x000ea8000c1e1b00 */
[----:B------:R-:W2:Y:S01]  /*0110*/  @!P1 LDG.E.64 R8, desc[UR6][R8.64] ;  /* 0x0000000608089981 */ /* 0x000ea2000c1e1b00 */
[----:B------:R-:W0:Y:S01]  /*0120*/  S2UR UR5, SR_CgaCtaId ;  /* 0x00000000000579c3 */ /* 0x000e220000008800 */
[----:B------:R-:W-:Y:S01]  /*0130*/  UMOV UR4, 0x400 ;  /* 0x0000040000047882 */ /* 0x000fe20000000000 */
[----:B------:R-:W-:Y:S02]  /*0140*/  CS2R R4, SRZ ;  /* 0x0000000000047805 */ /* 0x000fe4000001ff00 */
[----:B------:R-:W-:Y:S01]  /*0150*/  ISETP.GT.U32.AND P0, PT, R2, 0xff, PT ;  /* 0x000000ff0200780c */ /* 0x000fe20003f04070 */
[----:B0-----:R-:W-:-:S06]  /*0160*/  ULEA UR4, UR5, UR4, 0x18 ;  /* 0x0000000405047291 */ /* 0x001fcc000f8ec0ff */
[----:B------:R-:W-:Y:S01]  /*0170*/  LEA R3, R2, UR4, 0x3 ;  /* 0x0000000402037c11 */ /* 0x000fe2000f8e18ff */
[----:B--2---:R-:W-:-:S08]  /*0180*/  @!P1 DADD R10, R6, -R8 ;  /* 0x00000000060a9229 */ /* 0x004fd00000000808 */
[----:B------:R-:W-:Y:S01]  /*0190*/  @!P1 DADD R4, -RZ, |R10| ;  /* 0x00000000ff049229 */ /* 0x000fe2000000050a */
[----:B------:R-:W-:-:S06]  /*01a0*/  ISETP.GT.U32.AND P1, PT, R2, 0x7f, PT ;  /* 0x0000007f0200780c */ /* 0x000fcc0003f24070 */
[----:B------:R-:W-:Y:S01]  /*01b0*/  STS.64 [R3], R4 ;  /* 0x0000000403007388 */ /* 0x000fe20000000a00 */
[----:B------:R-:W-:Y:S06]  /*01c0*/  BAR.SYNC.DEFER_BLOCKING 0x0 ;  /* 0x0000000000007b1d */ /* 0x000fec0000010000 */
[----:B------:R-:W0:Y:S04]  /*01d0*/  @!P0 LDS.64 R6, [R3] ;  /* 0x0000000003068984 */ /* 0x000e280000000a00 */
[----:B------:R-:W1:Y:S01]  /*01e0*/  @!P0 LDS.64 R8, [R3+0x800] ;  /* 0x0008000003088984 */ /* 0x000e620000000a00 */
[----:B0-----:R-:W-:Y:S01]  /*01f0*/  @!P0 IMAD.MOV.U32 R10, RZ, RZ, R7 ;  /* 0x000000ffff0a8224 */ /* 0x001fe200078e0007 */
[----:B-1----:R-:W-:Y:S01]  /*0200*/  @!P0 DSETP.MAX.AND P2, P3, R6, R8, PT ;  /* 0x000000080600822a */ /* 0x002fe20003b4f000 */
[----:B------:R-:W-:-:S05]  /*0210*/  @!P0 IMAD.MOV.U32 R11, RZ, RZ, R9 ;  /* 0x000000ffff0b8224 */ /* 0x000fca00078e0009 */
[----:B------:R-:W-:Y:S02]  /*0220*/  @!P0 FSEL R10, R10, R11, P2 ;  /* 0x0000000b0a0a8208 */ /* 0x000fe40001000000 */
[----:B------:R-:W-:Y:S02]  /*0230*/  @!P0 LOP3.LUT R11, R11, 0x80000, RZ, 0xfc, !PT ;  /* 0x000800000b0b8812 */ /* 0x000fe400078efcff */
[----:B------:R-:W-:Y:S02]  /*0240*/  @!P0 SEL R4, R6, R8, P2 ;  /* 0x0000000806048207 */ /* 0x000fe40001000000 */
[----:B------:R-:W-:-:S05]  /*0250*/  @!P0 SEL R5, R11, R10, P3 ;  /* 0x0000000a0b058207 */ /* 0x000fca0001800000 */
[----:B------:R-:W-:Y:S01]  /*0260*/  @!P0 STS.64 [R3], R4 ;  /* 0x0000000403008388 */ /* 0x000fe20000000a00 */
[----:B------:R-:W-:Y:S01]  /*0270*/  BAR.SYNC.DEFER_BLOCKING 0x0 ;  /* 0x0000000000007b1d */ /* 0x000fe20000010000 */
[----:B------:R-:W-:-:S05]  /*0280*/  ISETP.GT.U32.AND P0, PT, R2, 0x3f, PT ;  /* 0x0000003f0200780c */ /* 0x000fca0003f04070 */
        /* <DEDUP_REMOVED lines=71> */
[----:B------:R-:W-:-:S05]  /*0700*/  ISETP.NE.AND P0, PT, R2, RZ, PT ;  /* 0x000000ff0200720c */ /* 0x000fca0003f05270 */
        /* <DEDUP_REMOVED lines=10> */
[----:B------:R-:W-:Y:S06]  /*07b0*/  BAR.SYNC.DEFER_BLOCKING 0x0 ;  /* 0x0000000000007b1d */ /* 0x000fec0000010000 */
[----:B------:R-:W0:Y:S04]  /*07c0*/  @!P0 LDS.64 R6, [R3] ;  /* 0x0000000003068984 */ /* 0x000e280000000a00 */
[----:B------:R-:W1:Y:S01]  /*07d0*/  @!P0 LDS.64 R8, [UR4+0x8] ;  /* 0x00000804ff088984 */ /* 0x000e620008000a00 */
[----:B0-----:R-:W-:Y:S01]  /*07e0*/  @!P0 IMAD.MOV.U32 R2, RZ, RZ, R7 ;  /* 0x000000ffff028224 */ /* 0x001fe200078e0007 */
[----:B-1----:R-:W-:Y:S01]  /*07f0*/  @!P0 DSETP.MAX.AND P1, P2, R6, R8, PT ;  /* 0x000000080600822a */ /* 0x002fe20003a2f000 */
[----:B------:R-:W-:-:S05]  /*0800*/  @!P0 IMAD.MOV.U32 R11, RZ, RZ, R9 ;  /* 0x000000ffff0b8224 */ /* 0x000fca00078e0009 */
[----:B------:R-:W-:Y:S02]  /*0810*/  @!P0 FSEL R2, R2, R11, P1 ;  /* 0x0000000b02028208 */ /* 0x000fe40000800000 */
[----:B------:R-:W-:Y:S02]  /*0820*/  @!P0 LOP3.LUT R11, R11, 0x80000, RZ, 0xfc, !PT ;  /* 0x000800000b0b8812 */ /* 0x000fe400078efcff */
[----:B------:R-:W-:Y:S02]  /*0830*/  @!P0 SEL R4, R6, R8, P1 ;  /* 0x0000000806048207 */ /* 0x000fe40000800000 */
[----:B------:R-:W-:-:S05]  /*0840*/  @!P0 SEL R5, R11, R2, P2 ;  /* 0x000000020b058207 */ /* 0x000fca0001000000 */
[----:B------:R0:W-:Y:S01]  /*0850*/  @!P0 STS.64 [R3], R4 ;  /* 0x0000000403008388 */ /* 0x0001e20000000a00 */
[----:B------:R-:W-:Y:S06]  /*0860*/  BAR.SYNC.DEFER_BLOCKING 0x0 ;  /* 0x0000000000007b1d */ /* 0x000fec0000010000 */
[----:B------:R-:W-:Y:S05]  /*0870*/  @P0 EXIT ;  /* 0x000000000000094d */ /* 0x000fea0003800000 */
[----:B0-----:R-:W0:Y:S01]  /*0880*/  LDS.64 R2, [UR4] ;  /* 0x00000004ff027984 */ /* 0x001e220008000a00 */
[----:B------:R-:W1:Y:S02]  /*0890*/  LDC.64 R4, c[0x0][0x390] ;  /* 0x0000e400ff047b82 */ /* 0x000e640000000a00 */
[----:B-1----:R-:W-:-:S05]  /*08a0*/  IMAD.WIDE.U32 R4, R0, 0x8, R4 ;  /* 0x0000000800047825 */ /* 0x002fca00078e0004 */
[----:B0-----:R-:W-:Y:S01]  /*08b0*/  STG.E.64 desc[UR6][R4.64], R2 ;  /* 0x0000000204007986 */ /* 0x001fe2000c101b06 */
[----:B------:R-:W-:Y:S05]  /*08c0*/  EXIT ;  /* 0x000000000000794d */ /* 0x000fea0003800000 */
.L_x_0:
[----:B------:R-:W-:-:S00]  /*08d0*/  BRA `(.L_x_0) ;  /* 0xfffffffc00fc7947 */ /* 0x000fc0000383ffff */
[----:B------:R-:W-:-:S00]  /*08e0*/  NOP ;  /* 0x0000000000007918 */ /* 0x000fc00000000000 */
        /* <DEDUP_REMOVED lines=9> */
.L_x_36:


//--------------------- .text.compute_temperature --------------------------
	.section	.text.compute_temperature,"ax",@progbits
	.align	128
        .global         compute_temperature
        .type           compute_temperature,@function
        .size           compute_temperature,(.L_x_35 - compute_temperature)
        .other          compute_temperature,@"STO_CUDA_ENTRY STV_DEFAULT"
compute_temperature:
.text.compute_temperature:
[----:B------:R-:W-:Y:S01]  /*0000*/  LDC R1, c[0x0][0x37c] ;  /* 0x0000df00ff017b82 */ /* 0x000fe20000000800 */
[----:B------:R-:W0:Y:S07]  /*0010*/  S2R R0, SR_TID.X ;  /* 0x0000000000007919 */ /* 0x000e2e0000002100 */
[----:B------:R-:W1:Y:S01]  /*0020*/  S2UR UR6, SR_CTAID.Y ;  /* 0x00000000000679c3 */ /* 0x000e620000002600 */
[----:B------:R-:W2:Y:S01]  /*0030*/  LDCU UR24, c[0x0][0x3a0] ;  /* 0x00007400ff1877ac */ /* 0x000ea20008000800 */
[----:B------:R-:W0:Y:S01]  /*0040*/  S2R R17, SR_CTAID.X ;  /* 0x0000000000117919 */ /* 0x000e220000002500 */
[----:B------:R-:W3:Y:S01]  /*0050*/  LDCU.64 UR8, c[0x0][0x3b0] ;  /* 0x00007600ff0877ac */ /* 0x000ee20008000a00 */
[----:B------:R-:W4:Y:S04]  /*0060*/  S2R R3, SR_TID.Y ;  /* 0x0000000000037919 */ /* 0x000f280000002200 */
[----:B------:R-:W0:Y:S01]  /*0070*/  LDC R5, c[0x0][0x360] ;  /* 0x0000d800ff057b82 */ /* 0x000e220000000800 */
[----:B------:R-:W1:Y:S01]  /*0080*/  LDCU UR15, c[0x0][0x364] ;  /* 0x00006c80ff0f77ac */ /* 0x000e620008000800 */
[----:B------:R-:W5:Y:S01]  /*0090*/  LDCU.64 UR18, c[0x0][0x358] ;  /* 0x00006b00ff1277ac */ /* 0x000f620008000a00 */
[----:B---3--:R-:W-:-:S02]  /*00a0*/  IMAD.U32 R14, RZ, RZ, UR8 ;  /* 0x00000008ff0e7e24 */ /* 0x008fc4000f8e00ff */
[----:B------:R-:W-:Y:S01]  /*00b0*/  IMAD.U32 R15, RZ, RZ, UR9 ;  /* 0x00000009ff0f7e24 */ /* 0x000fe2000f8e00ff */
[----:B-1----:R-:W-:Y:S01]  /*00c0*/  UIMAD UR5, UR15, UR6, URZ ;  /* 0x000000060f0572a4 */ /* 0x002fe2000f8e02ff */
[----:B0-----:R-:W-:-:S05]  /*00d0*/  IMAD R2, R5, R17, R0 ;  /* 0x0000001105027224 */ /* 0x001fca00078e0200 */
[----:B----4-:R-:W-:-:S04]  /*00e0*/  VIADD R7, R3, UR5 ;  /* 0x0000000503077c36 */ /* 0x010fc80008000000 */
[----:B--2---:R-:W-:Y:S01]  /*00f0*/  IMAD R9, R7, UR24, RZ ;  /* 0x0000001807097c24 */ /* 0x004fe2000f8e02ff */
[----:B------:R-:W-:-:S03]  /*0100*/  VIMNMX R16, PT, PT, R2, R7, !PT ;  /* 0x0000000702107248 */ /* 0x000fc60007fe0100 */
[----:B------:R-:W-:Y:S01]  /*0110*/  IMAD.IADD R4, R2, 0x1, R9 ;  /* 0x0000000102047824 */ /* 0x000fe200078e0209 */
[----:B------:R-:W-:-:S13]  /*0120*/  ISETP.GE.AND P0, PT, R16, UR24, PT ;  /* 0x0000001810007c0c */ /* 0x000fda000bf06270 */
[----:B------:R-:W0:Y:S02]  /*0130*/  @!P0 LDC.64 R12, c[0x0][0x380] ;  /* 0x0000e000ff0c8b82 */ /* 0x000e240000000a00 */
[----:B0-----:R-:W-:-:S05]  /*0140*/  @!P0 IMAD.WIDE R12, R4, 0x8, R12 ;  /* 0x00000008040c8825 */ /* 0x001fca00078e020c */
[----:B-----5:R0:W2:Y:S01]  /*0150*/  @!P0 LDG.E.64 R14, desc[UR18][R12.64] ;  /* 0x000000120c0e8981 */ /* 0x0200a2000c1e1b00 */
[----:B------:R-:W1:Y:S01]  /*0160*/  S2UR UR10, SR_CgaCtaId ;  /* 0x00000000000a79c3 */ /* 0x000e620000008800 */
[C---:B------:R-:W-:Y:S01]  /*0170*/  VIADD R6, R5.reuse, 0x2 ;  /* 0x0000000205067836 */ /* 0x040fe20000000000 */
[----:B------:R-:W-:Y:S01]  /*0180*/  UMOV UR4, 0x400 ;  /* 0x0000040000047882 */ /* 0x000fe20000000000 */
[----:B------:R-:W-:Y:S01]  /*0190*/  ISETP.NE.AND P0, PT, R0, RZ, PT ;  /* 0x000000ff0000720c */ /* 0x000fe20003f05270 */
[----:B------:R-:W-:Y:S01]  /*01a0*/  BSSY.RECONVERGENT B0, `(.L_x_1) ;  /* 0x000001b000007945 */ /* 0x000fe20003800200 */
[----:B------:R-:W-:Y:S01]  /*01b0*/  IMAD R11, R6, R3, R6 ;  /* 0x00000003060b7224 */ /* 0x000fe200078e0206 */
[----:B------:R-:W-:Y:S01]  /*01c0*/  ISETP.GE.AND P2, PT, R16, UR24, PT ;  /* 0x0000001810007c0c */ /* 0x000fe2000bf46270 */
[----:B------:R-:W-:Y:S01]  /*01d0*/  IMAD R16, R5, UR15, RZ ;  /* 0x0000000f05107c24 */ /* 0x000fe2000f8e02ff */
[----:B------:R-:W3:Y:S01]  /*01e0*/  LDC R10, c[0x0][0x370] ;  /* 0x0000dc00ff0a7b82 */ /* 0x000ee20000000800 */
[----:B------:R-:W-:-:S02]  /*01f0*/  IMAD.IADD R8, R11, 0x1, R0 ;  /* 0x000000010b087824 */ /* 0x000fc400078e0200 */
[----:B0-----:R-:W-:Y:S02]  /*0200*/  IMAD R12, R5, R3, R0 ;  /* 0x00000003050c7224 */ /* 0x001fe400078e0200 */
[----:B------:R-:W-:Y:S01]  /*0210*/  VIADD R13, R3, 0x1 ;  /* 0x00000001030d7836 */ /* 0x000fe20000000000 */
[----:B-1----:R-:W-:-:S06]  /*0220*/  ULEA UR10, UR10, UR4, 0x18 ;  /* 0x000000040a0a7291 */ /* 0x002fcc000f8ec0ff */
[----:B------:R-:W-:Y:S01]  /*0230*/  LEA R8, R8, UR10, 0x3 ;  /* 0x0000000a08087c11 */ /* 0x000fe2000f8e18ff */
[----:B---3--:R-:W-:-:S04]  /*0240*/  IMAD R10, R10, UR6, R17 ;  /* 0x000000060a0a7c24 */ /* 0x008fc8000f8e0211 */
[----:B--2---:R0:W-:Y:S01]  /*0250*/  STS.64 [R8+0x8], R14 ;  /* 0x0000080e08007388 */ /* 0x0041e20000000a00 */
[----:B------:R-:W-:Y:S05]  /*0260*/  @P0 BRA `(.L_x_2) ;  /* 0x0000000000380947 */ /* 0x000fea0003800000 */
[----:B------:R-:W-:-:S04]  /*0270*/  ISETP.GT.AND P0, PT, R2, UR24, PT ;  /* 0x0000001802007c0c */ /* 0x000fc8000bf04270 */
[----:B------:R-:W-:-:S04]  /*0280*/  ISETP.LT.OR P0, PT, R2, 0x1, P0 ;  /* 0x000000010200780c */ /* 0x000fc80000701670 */
[----:B------:R-:W-:-:S13]  /*0290*/  ISETP.GE.OR P0, PT, R7, UR24, P0 ;  /* 0x0000001807007c0c */ /* 0x000fda0008706670 */
[----:B------:R-:W-:Y:S05]  /*02a0*/  @P0 BRA `(.L_x_3) ;  /* 0x00000000001c0947 */ /* 0x000fea0003800000 */
[----:B0-----:R-:W0:Y:S01]  /*02b0*/  LDC.64 R14, c[0x0][0x380] ;  /* 0x0000e000ff0e7b82 */ /* 0x001e220000000a00 */
[----:B------:R-:W-:-:S04]  /*02c0*/  VIADD R17, R4, 0xffffffff ;  /* 0xffffffff04117836 */ /* 0x000fc80000000000 */
[----:B0-----:R-:W-:-:S06]  /*02d0*/  IMAD.WIDE.U32 R14, R17, 0x8, R14 ;  /* 0x00000008110e7825 */ /* 0x001fcc00078e000e */
[----:B------:R-:W2:Y:S01]  /*02e0*/  LDG.E.64 R14, desc[UR18][R14.64] ;  /* 0x000000120e0e7981 */ /* 0x000ea2000c1e1b00 */
[----:B------:R-:W-:-:S05]  /*02f0*/  LEA R17, R11, UR10, 0x3 ;  /* 0x0000000a0b117c11 */ /* 0x000fca000f8e18ff */
[----:B--2---:R1:W-:Y:S01]  /*0300*/  STS.64 [R17], R14 ;  /* 0x0000000e11007388 */ /* 0x0043e20000000a00 */
[----:B------:R-:W-:Y:S05]  /*0310*/  BRA `(.L_x_2) ;  /* 0x00000000000c7947 */ /* 0x000fea0003800000 */
.L_x_3:
[----:B0-----:R-:W0:Y:S01]  /*0320*/  LDC.64 R14, c[0x0][0x3b0] ;  /* 0x0000ec00ff0e7b82 */ /* 0x001e220000000a00 */
[----:B------:R-:W-:-:S05]  /*0330*/  LEA R17, R11, UR10, 0x3 ;  /* 0x0000000a0b117c11 */ /* 0x000fca000f8e18ff */
[----:B0-----:R2:W-:Y:S02]  /*0340*/  STS.64 [R17], R14 ;  /* 0x0000000e11007388 */ /* 0x0015e40000000a00 */
.L_x_2:
[----:B------:R-:W-:Y:S05]  /*0350*/  BSYNC.RECONVERGENT B0 ;  /* 0x0000000000007941 */ /* 0x000fea0003800200 */
.L_x_1:
[----:B-12---:R-:W-:Y:S01]  /*0360*/  VIADD R17, R5, 0xffffffff ;  /* 0xffffffff05117836 */ /* 0x006fe20000000000 */
[----:B------:R-:W-:Y:S04]  /*0370*/  BSSY.RECONVERGENT B0, `(.L_x_4) ;  /* 0x0000012000007945 */ /* 0x000fe80003800200 */
[----:B------:R-:W-:-:S13]  /*0380*/  ISETP.NE.AND P0, PT, R0, R17, PT ;  /* 0x000000110000720c */ /* 0x000fda0003f05270 */
[----:B------:R-:W-:Y:S05]  /*0390*/  @P0 BRA `(.L_x_5) ;  /* 0x00000000003c0947 */ /* 0x000fea0003800000 */
[C---:B------:R-:W-:Y:S02]  /*03a0*/  ISETP.GE.AND P1, PT, R2.reuse, -0x1, PT ;  /* 0xffffffff0200780c */ /* 0x040fe40003f26270 */
[----:B0-----:R-:W-:-:S04]  /*03b0*/  VIADDMNMX R14, R2, 0x1, R7, !PT ;  /* 0x00000001020e7846 */ /* 0x001fc80007800107 */
[----:B------:R-:W-:-:S13]  /*03c0*/  ISETP.GE.OR P1, PT, R14, UR24, !P1 ;  /* 0x000000180e007c0c */ /* 0x000fda000cf26670 */
[----:B------:R-:W-:Y:S05]  /*03d0*/  @P1 BRA `(.L_x_6) ;  /* 0x0000000000241947 */ /* 0x000fea0003800000 */
[----:B------:R-:W0:Y:S01]  /*03e0*/  LDCU.64 UR6, c[0x0][0x380] ;  /* 0x00007000ff0677ac */ /* 0x000e220008000a00 */
[----:B------:R-:W-:Y:S02]  /*03f0*/  SHF.R.S32.HI R14, RZ, 0x1f, R2 ;  /* 0x0000001fff0e7819 */ /* 0x000fe40000011402 */
[----:B------:R-:W-:-:S04]  /*0400*/  IADD3 R15, P1, PT, R2, R9, RZ ;  /* 0x00000009020f7210 */ /* 0x000fc80007f3e0ff */
[----:B------:R-:W-:Y:S02]  /*0410*/  LEA.HI.X.SX32 R18, R9, R14, 0x1, P1 ;  /* 0x0000000e09127211 */ /* 0x000fe400008f0eff */
[----:B0-----:R-:W-:-:S04]  /*0420*/  LEA R14, P1, R15, UR6, 0x3 ;  /* 0x000000060f0e7c11 */ /* 0x001fc8000f8218ff */
[----:B------:R-:W-:-:S06]  /*0430*/  LEA.HI.X R15, R15, UR7, R18, 0x3, P1 ;  /* 0x000000070f0f7c11 */ /* 0x000fcc00088f1c12 */
[----:B------:R-:W2:Y:S04]  /*0440*/  LDG.E.64 R14, desc[UR18][R14.64+0x8] ;  /* 0x000008120e0e7981 */ /* 0x000ea8000c1e1b00 */
[----:B--2---:R2:W-:Y:S01]  /*0450*/  STS.64 [R8+0x10], R14 ;  /* 0x0000100e08007388 */ /* 0x0045e20000000a00 */
[----:B------:R-:W-:Y:S05]  /*0460*/  BRA `(.L_x_5) ;  /* 0x0000000000087947 */ /* 0x000fea0003800000 */
.L_x_6:
[----:B------:R-:W0:Y:S02]  /*0470*/  LDC.64 R14, c[0x0][0x3b0] ;  /* 0x0000ec00ff0e7b82 */ /* 0x000e240000000a00 */
[----:B0-----:R1:W-:Y:S02]  /*0480*/  STS.64 [R8+0x10], R14 ;  /* 0x0000100e08007388 */ /* 0x0013e40000000a00 */
.L_x_5:
[----:B------:R-:W-:Y:S05]  /*0490*/  BSYNC.RECONVERGENT B0 ;  /* 0x0000000000007941 */ /* 0x000fea0003800200 */
.L_x_4:
[----:B------:R-:W-:Y:S01]  /*04a0*/  ISETP.NE.AND P1, PT, R3, RZ, PT ;  /* 0x000000ff0300720c */ /* 0x000fe20003f25270 */
[----:B------:R-:W-:Y:S01]  /*04b0*/  BSSY.RECONVERGENT B0, `(.L_x_7) ;  /* 0x0000010000007945 */ /* 0x000fe20003800200 */
[----:B------:R-:W-:-:S11]  /*04c0*/  LEA R19, R0, UR10, 0x3 ;  /* 0x0000000a00137c11 */ /* 0x000fd6000f8e18ff */
[----:B------:R-:W-:Y:S05]  /*04d0*/  @P1 BRA `(.L_x_8) ;  /* 0x0000000000341947 */ /* 0x000fea0003800000 */
[----:B------:R-:W-:-:S04]  /*04e0*/  ISETP.NE.AND P1, PT, R7, RZ, PT ;  /* 0x000000ff0700720c */ /* 0x000fc80003f25270 */
[----:B------:R-:W-:-:S04]  /*04f0*/  ISETP.LT.OR P1, PT, R2, RZ, !P1 ;  /* 0x000000ff0200720c */ /* 0x000fc80004f21670 */
[----:B------:R-:W-:-:S04]  /*0500*/  ISETP.GE.OR P1, PT, R2, UR24, P1 ;  /* 0x0000001802007c0c */ /* 0x000fc80008f26670 */
[----:B------:R-:W-:-:S13]  /*0510*/  ISETP.GT.OR P1, PT, R7, UR24, P1 ;  /* 0x0000001807007c0c */ /* 0x000fda0008f24670 */
[----:B------:R-:W-:Y:S05]  /*0520*/  @P1 BRA `(.L_x_9) ;  /* 0x0000000000181947 */ /* 0x000fea0003800000 */
[----:B012---:R-:W0:Y:S01]  /*0530*/  LDC.64 R14, c[0x0][0x380] ;  /* 0x0000e000ff0e7b82 */ /* 0x007e220000000a00 */
[----:B------:R-:W-:-:S05]  /*0540*/  IADD3 R21, PT, PT, R2, -UR24, R9 ;  /* 0x8000001802157c10 */ /* 0x000fca000fffe009 */
[----:B0-----:R-:W-:-:S06]  /*0550*/  IMAD.WIDE.U32 R14, R21, 0x8, R14 ;  /* 0x00000008150e7825 */ /* 0x001fcc00078e000e */
[----:B------:R-:W2:Y:S04]  /*0560*/  LDG.E.64 R14, desc[UR18][R14.64] ;  /* 0x000000120e0e7981 */ /* 0x000ea8000c1e1b00 */
[----:B--2---:R3:W-:Y:S01]  /*0570*/  STS.64 [R19+0x8], R14 ;  /* 0x0000080e13007388 */ /* 0x0047e20000000a00 */
[----:B------:R-:W-:Y:S05]  /*0580*/  BRA `(.L_x_8) ;  /* 0x0000000000087947 */ /* 0x000fea0003800000 */
.L_x_9:
[----:B012---:R-:W0:Y:S02]  /*0590*/  LDC.64 R14, c[0x0][0x3b0] ;  /* 0x0000ec00ff0e7b82 */ /* 0x007e240000000a00 */
[----:B0-----:R4:W-:Y:S02]  /*05a0*/  STS.64 [R19+0x8], R14 ;  /* 0x0000080e13007388 */ /* 0x0019e40000000a00 */
.L_x_8:
[----:B------:R-:W-:Y:S05]  /*05b0*/  BSYNC.RECONVERGENT B0 ;  /* 0x0000000000007941 */ /* 0x000fea0003800200 */
.L_x_7:
[----:B------:R-:W-:Y:S01]  /*05c0*/  UIADD3 UR4, UPT, UPT, UR15, -0x1, URZ ;  /* 0xffffffff0f047890 */ /* 0x000fe2000fffe0ff */
[----:B------:R-:W-:Y:S05]  /*05d0*/  BSSY.RECONVERGENT B0, `(.L_x_10) ;  /* 0x0000011000007945 */ /* 0x000fea0003800200 */
[----:B------:R-:W-:-:S13]  /*05e0*/  ISETP.NE.AND P1, PT, R3, UR4, PT ;  /* 0x0000000403007c0c */ /* 0x000fda000bf25270 */
[----:B------:R-:W-:Y:S05]  /*05f0*/  @P1 BRA `(.L_x_11) ;  /* 0x0000000000381947 */ /* 0x000fea0003800000 */
[----:B------:R-:W-:Y:S02]  /*0600*/  ISETP.GE.AND P3, PT, R2, RZ, PT ;  /* 0x000000ff0200720c */ /* 0x000fe40003f66270 */
[----:B01234-:R-:W-:-:S04]  /*0610*/  VIADDMNMX R14, R13, UR5, R2, !PT ;  /* 0x000000050d0e7c46 */ /* 0x01ffc8000f800102 */
[----:B------:R-:W-:-:S13]  /*0620*/  ISETP.GE.OR P3, PT, R14, UR24, !P3 ;  /* 0x000000180e007c0c */ /* 0x000fda000df66670 */
[----:B------:R-:W-:Y:S05]  /*0630*/  @P3 BRA `(.L_x_12) ;  /* 0x00000000001c3947 */ /* 0x000fea0003800000 */
[----:B------:R-:W0:Y:S01]  /*0640*/  LDC.64 R14, c[0x0][0x380] ;  /* 0x0000e000ff0e7b82 */ /* 0x000e220000000a00 */
[----:B------:R-:W-:-:S04]  /*0650*/  VIADD R21, R4, UR24 ;  /* 0x0000001804157c36 */ /* 0x000fc80008000000 */
[----:B0-----:R-:W-:-:S06]  /*0660*/  IMAD.WIDE.U32 R14, R21, 0x8, R14 ;  /* 0x00000008150e7825 */ /* 0x001fcc00078e000e */
[----:B------:R-:W2:Y:S01]  /*0670*/  LDG.E.64 R14, desc[UR18][R14.64] ;  /* 0x000000120e0e7981 */ /* 0x000ea2000c1e1b00 */
[----:B------:R-:W-:-:S05]  /*0680*/  IMAD R21, R5, 0x8, R8 ;  /* 0x0000000805157824 */ /* 0x000fca00078e0208 */
[----:B--2---:R0:W-:Y:S01]  /*0690*/  STS.64 [R21+0x18], R14 ;  /* 0x0000180e15007388 */ /* 0x0041e20000000a00 */
[----:B------:R-:W-:Y:S05]  /*06a0*/  BRA `(.L_x_11) ;  /* 0x00000000000c7947 */ /* 0x000fea0003800000 */
.L_x_12:
[----:B------:R-:W0:Y:S01]  /*06b0*/  LDC.64 R14, c[0x0][0x3b0] ;  /* 0x0000ec00ff0e7b82 */ /* 0x000e220000000a00 */
[----:B------:R-:W-:-:S05]  /*06c0*/  IMAD R21, R5, 0x8, R8 ;  /* 0x0000000805157824 */ /* 0x000fca00078e0208 */
[----:B0-----:R0:W-:Y:S02]  /*06d0*/  STS.64 [R21+0x18], R14 ;  /* 0x0000180e15007388 */ /* 0x0011e40000000a00 */
.L_x_11:
[----:B------:R-:W-:Y:S05]  /*06e0*/  BSYNC.RECONVERGENT B0 ;  /* 0x0000000000007941 */ /* 0x000fea0003800200 */
.L_x_10:
[----:B------:R-:W-:Y:S01]  /*06f0*/  LOP3.LUT P3, RZ, R0, R3, RZ, 0xfc, !PT ;  /* 0x0000000300ff7212 */ /* 0x000fe2000786fcff */
[----:B------:R-:W-:-:S12]  /*0700*/  BSSY.RECONVERGENT B0, `(.L_x_13) ;  /* 0x0000014000007945 */ /* 0x000fd80003800200 */
[----:B------:R-:W-:Y:S05]  /*0710*/  @P3 BRA `(.L_x_14) ;  /* 0x0000000000483947 */ /* 0x000fea0003800000 */
[----:B------:R-:W-:-:S04]  /*0720*/  ISETP.NE.AND P3, PT, R7, RZ, PT ;  /* 0x000000ff0700720c */ /* 0x000fc80003f65270 */
[----:B------:R-:W-:-:S04]  /*0730*/  ISETP.LT.OR P3, PT, R2, 0x1, !P3 ;  /* 0x000000010200780c */ /* 0x000fc80005f61670 */
[----:B------:R-:W-:-:S04]  /*0740*/  ISETP.GT.OR P3, PT, R2, UR24, P3 ;  /* 0x0000001802007c0c */ /* 0x000fc80009f64670 */
[----:B------:R-:W-:-:S13]  /*0750*/  ISETP.GT.OR P3, PT, R7, UR24, P3 ;  /* 0x0000001807007c0c */ /* 0x000fda0009f64670 */
[----:B------:R-:W-:Y:S05]  /*0760*/  @P3 BRA `(.L_x_15) ;  /* 0x0000000000243947 */ /* 0x000fea0003800000 */
[----:B01234-:R-:W0:Y:S01]  /*0770*/  LDC.64 R14, c[0x0][0x380] ;  /* 0x0000e000ff0e7b82 */ /* 0x01fe220000000a00 */
[----:B------:R-:W-:-:S05]  /*0780*/  IADD3 R21, PT, PT, R2, -UR24, R9 ;  /* 0x8000001802157c10 */ /* 0x000fca000fffe009 */
[----:B------:R-:W-:-:S04]  /*0790*/  VIADD R21, R21, 0xffffffff ;  /* 0xffffffff15157836 */ /* 0x000fc80000000000 */
[----:B0-----:R-:W-:-:S06]  /*07a0*/  IMAD.WIDE.U32 R14, R21, 0x8, R14 ;  /* 0x00000008150e7825 */ /* 0x001fcc00078e000e */
[----:B------:R-:W2:Y:S01]  /*07b0*/  LDG.E.64 R14, desc[UR18][R14.64] ;  /* 0x000000120e0e7981 */ /* 0x000ea2000c1e1b00 */
[----:B------:R-:W-:-:S04]  /*07c0*/  IMAD R18, R6, R3, RZ ;  /* 0x0000000306127224 */ /* 0x000fc800078e02ff */
[----:B------:R-:W-:-:S05]  /*07d0*/  IMAD R21, R18, 0x8, R19 ;  /* 0x0000000812157824 */ /* 0x000fca00078e0213 */
[----:B--2---:R0:W-:Y:S01]  /*07e0*/  STS.64 [R21], R14 ;  /* 0x0000000e15007388 */ /* 0x0041e20000000a00 */
[----:B------:R-:W-:Y:S05]  /*07f0*/  BRA `(.L_x_14) ;  /* 0x0000000000107947 */ /* 0x000fea0003800000 */
.L_x_15:
[----:B01234-:R-:W0:Y:S01]  /*0800*/  LDC.64 R14, c[0x0][0x3b0] ;  /* 0x0000ec00ff0e7b82 */ /* 0x01fe220000000a00 */
[----:B------:R-:W-:-:S04]  /*0810*/  IMAD R18, R6, R3, RZ ;  /* 0x0000000306127224 */ /* 0x000fc800078e02ff */
[----:B------:R-:W-:-:S05]  /*0820*/  IMAD R21, R18, 0x8, R19 ;  /* 0x0000000812157824 */ /* 0x000fca00078e0213 */
[----:B0-----:R0:W-:Y:S02]  /*0830*/  STS.64 [R21], R14 ;  /* 0x0000000e15007388 */ /* 0x0011e40000000a00 */
.L_x_14:
[----:B------:R-:W-:Y:S05]  /*0840*/  BSYNC.RECONVERGENT B0 ;  /* 0x0000000000007941 */ /* 0x000fea0003800200 */
.L_x_13:
[----:B------:R-:W-:Y:S01]  /*0850*/  ISETP.NE.OR P0, PT, R3, RZ, P0 ;  /* 0x000000ff0300720c */ /* 0x000fe20000705670 */
[----:B------:R-:W-:-:S12]  /*0860*/  BSSY.RECONVERGENT B0, `(.L_x_16) ;  /* 0x0000010000007945 */ /* 0x000fd80003800200 */
[----:B------:R-:W-:Y:S05]  /*0870*/  @P0 BRA `(.L_x_17) ;  /* 0x0000000000380947 */ /* 0x000fea0003800000 */
[----:B------:R-:W-:Y:S01]  /*0880*/  ISETP.NE.AND P0, PT, R7, RZ, PT ;  /* 0x000000ff0700720c */ /* 0x000fe20003f05270 */
[----:B------:R-:W-:-:S03]  /*0890*/  VIADD R18, R2, 0x1 ;  /* 0x0000000102127836 */ /* 0x000fc60000000000 */
[----:B------:R-:W-:-:S04]  /*08a0*/  ISETP.LT.OR P0, PT, R2, -0x1, !P0 ;  /* 0xffffffff0200780c */ /* 0x000fc80004701670 */
[----:B------:R-:W-:-:S04]  /*08b0*/  ISETP.GE.OR P0, PT, R18, UR24, P0 ;  /* 0x0000001812007c0c */ /* 0x000fc80008706670 */
[----:B------:R-:W-:-:S13]  /*08c0*/  ISETP.GT.OR P0, PT, R7, UR24, P0 ;  /* 0x0000001807007c0c */ /* 0x000fda0008704670 */
[----:B------:R-:W-:Y:S05]  /*08d0*/  @P0 BRA `(.L_x_18) ;  /* 0x0000000000180947 */ /* 0x000fea0003800000 */
[----:B01234-:R-:W0:Y:S01]  /*08e0*/  LDC.64 R14, c[0x0][0x380] ;  /* 0x0000e000ff0e7b82 */ /* 0x01fe220000000a00 */
[----:B------:R-:W-:-:S05]  /*08f0*/  IADD3 R21, PT, PT, R18, -UR24, R9 ;  /* 0x8000001812157c10 */ /* 0x000fca000fffe009 */
[----:B0-----:R-:W-:-:S06]  /*0900*/  IMAD.WIDE.U32 R14, R21, 0x8, R14 ;  /* 0x00000008150e7825 */ /* 0x001fcc00078e000e */
[----:B------:R-:W2:Y:S04]  /*0910*/  LDG.E.64 R14, desc[UR18][R14.64] ;  /* 0x000000120e0e7981 */ /* 0x000ea8000c1e1b00 */
[----:B--2---:R0:W-:Y:S01]  /*0920*/  STS.64 [R19+0x10], R14 ;  /* 0x0000100e13007388 */ /* 0x0041e20000000a00 */
[----:B------:R-:W-:Y:S05]  /*0930*/  BRA `(.L_x_17) ;  /* 0x0000000000087947 */ /* 0x000fea0003800000 */
.L_x_18:
[----:B01234-:R-:W0:Y:S02]  /*0940*/  LDC.64 R14, c[0x0][0x3b0] ;  /* 0x0000ec00ff0e7b82 */ /* 0x01fe240000000a00 */
[----:B0-----:R0:W-:Y:S02]  /*0950*/  STS.64 [R19+0x10], R14 ;  /* 0x0000100e13007388 */ /* 0x0011e40000000a00 */
.L_x_17:
[----:B------:R-:W-:Y:S05]  /*0960*/  BSYNC.RECONVERGENT B0 ;  /* 0x0000000000007941 */ /* 0x000fea0003800200 */
.L_x_16:
[----:B------:R-:W-:Y:S01]  /*0970*/  ISETP.NE.OR P0, PT, R0, RZ, P1 ;  /* 0x000000ff0000720c */ /* 0x000fe20000f05670 */
[----:B------:R-:W-:-:S12]  /*0980*/  BSSY.RECONVERGENT B0, `(.L_x_19) ;  /* 0x0000013000007945 */ /* 0x000fd80003800200 */
[----:B------:R-:W-:Y:S05]  /*0990*/  @P0 BRA `(.L_x_20) ;  /* 0x0000000000440947 */ /* 0x000fea0003800000 */
[----:B------:R-:W-:Y:S01]  /*09a0*/  ISETP.GT.AND P0, PT, R2, UR24, PT ;  /* 0x0000001802007c0c */ /* 0x000fe2000bf04270 */
[----:B01234-:R-:W-:Y:S02]  /*09b0*/  VIADD R14, R13, UR5 ;  /* 0x000000050d0e7c36 */ /* 0x01ffe40008000000 */
[----:B------:R-:W-:Y:S01]  /*09c0*/  IMAD.IADD R11, R6, 0x1, R11 ;  /* 0x00000001060b7824 */ /* 0x000fe200078e020b */
[----:B------:R-:W-:-:S04]  /*09d0*/  ISETP.LT.OR P0, PT, R2, 0x1, P0 ;  /* 0x000000010200780c */ /* 0x000fc80000701670 */
[----:B------:R-:W-:-:S13]  /*09e0*/  ISETP.GE.OR P0, PT, R14, UR24, P0 ;  /* 0x000000180e007c0c */ /* 0x000fda0008706670 */
[----:B------:R-:W-:Y:S05]  /*09f0*/  @P0 BRA `(.L_x_21) ;  /* 0x0000000000200947 */ /* 0x000fea0003800000 */
[----:B------:R-:W0:Y:S01]  /*0a00*/  LDC.64 R14, c[0x0][0x380] ;  /* 0x0000e000ff0e7b82 */ /* 0x000e220000000a00 */
[----:B------:R-:W-:-:S05]  /*0a10*/  IADD3 R18, PT, PT, R2, UR24, R9 ;  /* 0x0000001802127c10 */ /* 0x000fca000fffe009 */
[----:B------:R-:W-:-:S04]  /*0a20*/  VIADD R21, R18, 0xffffffff ;  /* 0xffffffff12157836 */ /* 0x000fc80000000000 */
[----:B0-----:R-:W-:-:S06]  /*0a30*/  IMAD.WIDE.U32 R14, R21, 0x8, R14 ;  /* 0x00000008150e7825 */ /* 0x001fcc00078e000e */
[----:B------:R-:W2:Y:S01]  /*0a40*/  LDG.E.64 R14, desc[UR18][R14.64] ;  /* 0x000000120e0e7981 */ /* 0x000ea2000c1e1b00 */
[----:B------:R-:W-:-:S05]  /*0a50*/  LEA R11, R11, UR10, 0x3 ;  /* 0x0000000a0b0b7c11 */ /* 0x000fca000f8e18ff */
[----:B--2---:R0:W-:Y:S01]  /*0a60*/  STS.64 [R11], R14 ;  /* 0x0000000e0b007388 */ /* 0x0041e20000000a00 */
[----:B------:R-:W-:Y:S05]  /*0a70*/  BRA `(.L_x_20) ;  /* 0x00000000000c7947 */ /* 0x000fea0003800000 */
.L_x_21:
[----:B------:R-:W0:Y:S01]  /*0a80*/  LDC.64 R14, c[0x0][0x3b0] ;  /* 0x0000ec00ff0e7b82 */ /* 0x000e220000000a00 */
[----:B------:R-:W-:-:S05]  /*0a90*/  LEA R11, R11, UR10, 0x3 ;  /* 0x0000000a0b0b7c11 */ /* 0x000fca000f8e18ff */
[----:B0-----:R0:W-:Y:S02]  /*0aa0*/  STS.64 [R11], R14 ;  /* 0x0000000e0b007388 */ /* 0x0011e40000000a00 */
.L_x_20:
[----:B------:R-:W-:Y:S05]  /*0ab0*/  BSYNC.RECONVERGENT B0 ;  /* 0x0000000000007941 */ /* 0x000fea0003800200 */
.L_x_19:
[----:B------:R-:W-:Y:S01]  /*0ac0*/  ISETP.NE.OR P1, PT, R0, R17, P1 ;  /* 0x000000110000720c */ /* 0x000fe20000f25670 */
[----:B------:R-:W-:-:S12]  /*0ad0*/  BSSY.RECONVERGENT B0, `(.L_x_22) ;  /* 0x0000011000007945 */ /* 0x000fd80003800200 */
[----:B------:R-:W-:Y:S05]  /*0ae0*/  @P1 BRA `(.L_x_23) ;  /* 0x00000000003c1947 */ /* 0x000fea0003800000 */
[C---:B------:R-:W-:Y:S01]  /*0af0*/  VIADD R0, R2.reuse, 0x1 ;  /* 0x0000000102007836 */ /* 0x040fe20000000000 */
[----:B------:R-:W-:-:S04]  /*0b00*/  ISETP.GE.AND P0, PT, R2, -0x1, PT ;  /* 0xffffffff0200780c */ /* 0x000fc80003f06270 */
[----:B------:R-:W-:-:S04]  /*0b10*/  VIADDMNMX R13, R13, UR5, R0, !PT ;  /* 0x000000050d0d7c46 */ /* 0x000fc8000f800100 */
[----:B------:R-:W-:-:S13]  /*0b20*/  ISETP.GE.OR P0, PT, R13, UR24, !P0 ;  /* 0x000000180d007c0c */ /* 0x000fda000c706670 */
[----:B------:R-:W-:Y:S05]  /*0b30*/  @P0 BRA `(.L_x_24) ;  /* 0x00000000001c0947 */ /* 0x000fea0003800000 */
[----:B01234-:R-:W0:Y:S01]  /*0b40*/  LDC.64 R14, c[0x0][0x380] ;  /* 0x0000e000ff0e7b82 */ /* 0x01fe220000000a00 */
[----:B------:R-:W-:-:S05]  /*0b50*/  IADD3 R9, PT, PT, R0, UR24, R9 ;  /* 0x0000001800097c10 */ /* 0x000fca000fffe009 */
[----:B0-----:R-:W-:-:S06]  /*0b60*/  IMAD.WIDE.U32 R14, R9, 0x8, R14 ;  /* 0x00000008090e7825 */ /* 0x001fcc00078e000e */
[----:B------:R-:W2:Y:S01]  /*0b70*/  LDG.E.64 R14, desc[UR18][R14.64] ;  /* 0x000000120e0e7981 */ /* 0x000ea2000c1e1b00 */
[----:B------:R-:W-:-:S05]  /*0b80*/  IMAD R9, R5, 0x8, R8 ;  /* 0x0000000805097824 */ /* 0x000fca00078e0208 */
[----:B--2---:R0:W-:Y:S01]  /*0b90*/  STS.64 [R9+0x20], R14 ;  /* 0x0000200e09007388 */ /* 0x0041e20000000a00 */
[----:B------:R-:W-:Y:S05]  /*0ba0*/  BRA `(.L_x_23) ;  /* 0x00000000000c7947 */ /* 0x000fea0003800000 */
.L_x_24:
[----:B01234-:R-:W0:Y:S01]  /*0bb0*/  LDC.64 R14, c[0x0][0x3b0] ;  /* 0x0000ec00ff0e7b82 */ /* 0x01fe220000000a00 */
[----:B------:R-:W-:-:S05]  /*0bc0*/  IMAD R9, R5, 0x8, R8 ;  /* 0x0000000805097824 */ /* 0x000fca00078e0208 */
[----:B0-----:R0:W-:Y:S02]  /*0bd0*/  STS.64 [R9+0x20], R14 ;  /* 0x0000200e09007388 */ /* 0x0011e40000000a00 */
.L_x_23:
[----:B------:R-:W-:Y:S05]  /*0be0*/  BSYNC.RECONVERGENT B0 ;  /* 0x0000000000007941 */ /* 0x000fea0003800200 */
.L_x_22:
[----:B------:R-:W-:Y:S01]  /*0bf0*/  BAR.SYNC.DEFER_BLOCKING 0x0 ;  /* 0x0000000000007b1d */ /* 0x000fe20000010000 */
[----:B01234-:R-:W-:-:S05]  /*0c00*/  CS2R R14, SRZ ;  /* 0x00000000000e7805 */ /* 0x01ffca000001ff00 */
[----:B------:R-:W-:Y:S04]  /*0c10*/  BSSY.RECONVERGENT B0, `(.L_x_25) ;  /* 0x0000038000007945 */ /* 0x000fe80003800200 */
[----:B------:R-:W-:Y:S05]  /*0c20*/  @P2 BRA `(.L_x_26) ;  /* 0x0000000000d82947 */ /* 0x000fea0003800000 */
[----:B------:R-:W-:-:S06]  /*0c30*/  UIADD3 UR4, UPT, UPT, UR24, -0x1, URZ ;  /* 0xffffffff18047890 */ /* 0x000fcc000fffe0ff */
[----:B------:R-:W-:-:S04]  /*0c40*/  ISETP.NE.AND P0, PT, R2, UR4, PT ;  /* 0x0000000402007c0c */ /* 0x000fc8000bf05270 */
[----:B------:R-:W-:-:S04]  /*0c50*/  ISETP.NE.AND P0, PT, R2, RZ, P0 ;  /* 0x000000ff0200720c */ /* 0x000fc80000705270 */
[----:B------:R-:W-:-:S04]  /*0c60*/  ISETP.NE.AND P0, PT, R7, RZ, P0 ;  /* 0x000000ff0700720c */ /* 0x000fc80000705270 */
[----:B------:R-:W-:-:S13]  /*0c70*/  ISETP.NE.AND P0, PT, R7, UR4, P0 ;  /* 0x0000000407007c0c */ /* 0x000fda0008705270 */
[----:B------:R-:W0:Y:S01]  /*0c80*/  @!P0 LDS.64 R14, [R8+0x8] ;  /* 0x00000800080e8984 */ /* 0x000e220000000a00 */
[----:B------:R-:W1:Y:S08]  /*0c90*/  @!P0 LDC.64 R20, c[0x0][0x388] ;  /* 0x0000e200ff148b82 */ /* 0x000e700000000a00 */
[----:B------:R-:W2:Y:S01]  /*0ca0*/  @!P0 LDC.64 R22, c[0x0][0x3b0] ;  /* 0x0000ec00ff168b82 */ /* 0x000ea20000000a00 */
[----:B-1----:R-:W-:-:S05]  /*0cb0*/  @!P0 IMAD.WIDE R20, R4, 0x8, R20 ;  /* 0x0000000804148825 */ /* 0x002fca00078e0214 */
[----:B--2---:R1:W-:Y:S01]  /*0cc0*/  @!P0 STG.E.64 desc[UR18][R20.64], R22 ;  /* 0x0000001614008986 */ /* 0x0043e2000c101b12 */
[----:B0-----:R-:W-:-:S08]  /*0cd0*/  @!P0 DADD R14, -R14, R22 ;  /* 0x000000000e0e8229 */ /* 0x001fd00000000116 */
[----:B------:R-:W-:Y:S01]  /*0ce0*/  @!P0 DADD R14, -RZ, |R14| ;  /* 0x00000000ff0e8229 */ /* 0x000fe2000000050e */
[----:B------:R-:W-:Y:S10]  /*0cf0*/  @!P0 BRA `(.L_x_26) ;  /* 0x0000000000a48947 */ /* 0x000ff40003800000 */
[----:B------:R-:W0:Y:S01]  /*0d00*/  LDCU UR4, c[0x0][0x39c] ;  /* 0x00007380ff0477ac */ /* 0x000e220008000800 */
[----:B-1----:R-:W1:Y:S01]  /*0d10*/  LDC.64 R20, c[0x0][0x398] ;  /* 0x0000e600ff147b82 */ /* 0x002e620000000a00 */
[----:B------:R-:W-:Y:S01]  /*0d20*/  IMAD.MOV.U32 R22, RZ, RZ, 0x1 ;  /* 0x00000001ff167424 */ /* 0x000fe200078e00ff */
[----:B------:R2:W3:Y:S01]  /*0d30*/  LDS.64 R26, [R8] ;  /* 0x00000000081a7984 */ /* 0x0004e20000000a00 */
[----:B------:R-:W-:Y:S02]  /*0d40*/  IMAD R0, R6, R3, RZ ;  /* 0x0000000306007224 */ /* 0x000fe400078e02ff */
[----:B------:R-:W-:Y:S02]  /*0d50*/  IMAD R18, R5, 0x8, R8 ;  /* 0x0000000805127824 */ /* 0x000fe400078e0208 */
[----:B------:R-:W-:Y:S01]  /*0d60*/  IMAD R2, R0, 0x8, R19 ;  /* 0x0000000800027824 */ /* 0x000fe200078e0213 */
[----:B------:R-:W4:Y:S03]  /*0d70*/  LDC.64 R14, c[0x0][0x3a8] ;  /* 0x0000ea00ff0e7b82 */ /* 0x000f260000000a00 */
[----:B------:R-:W1:Y:S04]  /*0d80*/  LDS.64 R18, [R18+0x18] ;  /* 0x0000180012127984 */ /* 0x000e680000000a00 */
[----:B------:R-:W1:Y:S01]  /*0d90*/  LDS.64 R2, [R2+0x8] ;  /* 0x0000080002027984 */ /* 0x000e620000000a00 */
[----:B0-----:R-:W1:Y:S01]  /*0da0*/  MUFU.RCP64H R23, UR4 ;  /* 0x0000000400177d08 */ /* 0x001e620008001800 */
[----:B----4-:R-:W-:-:S02]  /*0db0*/  DMUL R14, R14, R14 ;  /* 0x0000000e0e0e7228 */ /* 0x010fc40000000000 */
[----:B-1----:R-:W-:-:S08]  /*0dc0*/  DFMA R24, R22, -R20, 1 ;  /* 0x3ff000001618742b */ /* 0x002fd00000000814 */
[----:B------:R-:W-:Y:S01]  /*0dd0*/  DFMA R24, R24, R24, R24 ;  /* 0x000000181818722b */ /* 0x000fe20000000018 */
[----:B------:R-:W-:-:S07]  /*0de0*/  FSETP.GEU.AND P1, PT, |R15|, 6.5827683646048100446e-37, PT ;  /* 0x036000000f00780b */ /* 0x000fce0003f2e200 */
[----:B------:R-:W-:-:S08]  /*0df0*/  DFMA R22, R22, R24, R22 ;  /* 0x000000181616722b */ /* 0x000fd00000000016 */
[----:B------:R-:W-:-:S08]  /*0e00*/  DFMA R24, R22, -R20, 1 ;  /* 0x3ff000001618742b */ /* 0x000fd00000000814 */
[----:B------:R-:W-:Y:S02]  /*0e10*/  DFMA R22, R22, R24, R22 ;  /* 0x000000181616722b */ /* 0x000fe40000000016 */
[----:B------:R2:W0:Y:S06]  /*0e20*/  LDS.64 R24, [R8+0x10] ;  /* 0x0000100008187984 */ /* 0x00042c0000000a00 */
[----:B------:R-:W-:-:S08]  /*0e30*/  DMUL R28, R14, R22 ;  /* 0x000000160e1c7228 */ /* 0x000fd00000000000 */
[----:B------:R-:W-:-:S08]  /*0e40*/  DFMA R20, R28, -R20, R14 ;  /* 0x800000141c14722b */ /* 0x000fd0000000000e */
[----:B------:R-:W-:-:S10]  /*0e50*/  DFMA R22, R22, R20, R28 ;  /* 0x000000141616722b */ /* 0x000fd4000000001c */
[----:B------:R-:W-:-:S05]  /*0e60*/  FFMA R0, RZ, UR4, R23 ;  /* 0x00000004ff007c23 */ /* 0x000fca0008000017 */
[----:B------:R-:W-:-:S13]  /*0e70*/  FSETP.GT.AND P0, PT, |R0|, 1.469367938527859385e-39, PT ;  /* 0x001000000000780b */ /* 0x000fda0003f04200 */
[----:B0-23--:R-:W-:Y:S05]  /*0e80*/  @P0 BRA P1, `(.L_x_27) ;  /* 0x0000000000080947 */ /* 0x00dfea0000800000 */
[----:B------:R-:W-:-:S07]  /*0e90*/  MOV R0, 0xeb0 ;  /* 0x00000eb000007802 */ /* 0x000fce0000000f00 */
[----:B------:R-:W-:Y:S05]  /*0ea0*/  CALL.REL.NOINC `($__internal_0_$__cuda_sm20_div_rn_f64_full) ;  /* 0x0000000000ac7944 */ /* 0x000fea0003c00000 */
.L_x_27:
[----:B------:R-:W0:Y:S01]  /*0eb0*/  LDC.64 R14, c[0x0][0x390] ;  /* 0x0000e400ff0e7b82 */ /* 0x000e220000000a00 */
[----:B------:R-:W-:Y:S01]  /*0ec0*/  DADD R2, R2, R18 ;  /* 0x0000000002027229 */ /* 0x000fe20000000012 */
[----:B------:R-:W1:Y:S06]  /*0ed0*/  LDS.64 R8, [R8+0x8] ;  /* 0x0000080008087984 */ /* 0x000e6c0000000a00 */
[----:B------:R-:W2:Y:S01]  /*0ee0*/  LDC.64 R18, c[0x0][0x388] ;  /* 0x0000e200ff127b82 */ /* 0x000ea20000000a00 */
[----:B0-----:R-:W-:-:S06]  /*0ef0*/  IMAD.WIDE R14, R4, 0x8, R14 ;  /* 0x00000008040e7825 */ /* 0x001fcc00078e020e */
[----:B------:R-:W3:Y:S01]  /*0f00*/  LDG.E.64 R14, desc[UR18][R14.64] ;  /* 0x000000120e0e7981 */ /* 0x000ee2000c1e1b00 */
[----:B------:R-:W-:Y:S01]  /*0f10*/  DADD R2, R26, R2 ;  /* 0x000000001a027229 */ /* 0x000fe20000000002 */
[----:B--2---:R-:W-:-:S07]  /*0f20*/  IMAD.WIDE R18, R4, 0x8, R18 ;  /* 0x0000000804127825 */ /* 0x004fce00078e0212 */
[----:B------:R-:W-:-:S08]  /*0f30*/  DADD R2, R24, R2 ;  /* 0x0000000018027229 */ /* 0x000fd00000000002 */
[----:B---3--:R-:W-:-:S08]  /*0f40*/  DFMA R2, R14, R22, R2 ;  /* 0x000000160e02722b */ /* 0x008fd00000000002 */
[----:B------:R-:W-:-:S07]  /*0f50*/  DMUL R2, R2, 0.25 ;  /* 0x3fd0000002027828 */ /* 0x000fce0000000000 */
[----:B------:R0:W-:Y:S01]  /*0f60*/  STG.E.64 desc[UR18][R18.64], R2 ;  /* 0x0000000212007986 */ /* 0x0001e2000c101b12 */
[----:B-1----:R-:W-:-:S08]  /*0f70*/  DADD R4, R2, -R8 ;  /* 0x0000000002047229 */ /* 0x002fd00000000808 */
[----:B------:R-:W-:-:S11]  /*0f80*/  DADD R14, -RZ, |R4| ;  /* 0x00000000ff0e7229 */ /* 0x000fd60000000504 */
.L_x_26:
[----:B------:R-:W-:Y:S05]  /*0f90*/  BSYNC.RECONVERGENT B0 ;  /* 0x0000000000007941 */ /* 0x000fea0003800200 */
.L_x_25:
[----:B------:R-:W-:Y:S01]  /*0fa0*/  UIADD3 UR4, UPT, UPT, UR15, 0x2, URZ ;  /* 0x000000020f047890 */ /* 0x000fe2000fffe0ff */
[----:B------:R-:W-:Y:S02]  /*0fb0*/  ISETP.GE.U32.AND P1, PT, R16, 0x2, PT ;  /* 0x000000021000780c */ /* 0x000fe40003f26070 */
[----:B------:R-:W-:-:S03]  /*0fc0*/  ISETP.NE.AND P0, PT, R12, RZ, PT ;  /* 0x000000ff0c00720c */ /* 0x000fc60003f05270 */
[----:B------:R-:W-:-:S05]  /*0fd0*/  IMAD R6, R6, UR4, RZ ;  /* 0x0000000406067c24 */ /* 0x000fca000f8e02ff */
[----:B------:R-:W-:-:S05]  /*0fe0*/  LEA R7, R6, UR10, 0x3 ;  /* 0x0000000a06077c11 */ /* 0x000fca000f8e18ff */
[----:B------:R-:W-:-:S05]  /*0ff0*/  IMAD R9, R12, 0x8, R7 ;  /* 0x000000080c097824 */ /* 0x000fca00078e0207 */
[----:B------:R2:W-:Y:S01]  /*1000*/  STS.64 [R9], R14 ;  /* 0x0000000e09007388 */ /* 0x0005e20000000a00 */
[----:B------:R-:W-:Y:S06]  /*1010*/  BAR.SYNC.DEFER_BLOCKING 0x0 ;  /* 0x0000000000007b1d */ /* 0x000fec0000010000 */
[----:B------:R-:W-:Y:S05]  /*1020*/  @!P1 BRA `(.L_x_28) ;  /* 0x0000000000349947 */ /* 0x000fea0003800000 */
.L_x_29:
[----:B------:R-:W-:-:S04]  /*1030*/  SHF.R.U32.HI R0, RZ, 0x1, R16 ;  /* 0x00000001ff007819 */ /* 0x000fc80000011610 */
[----:B------:R-:W-:-:S13]  /*1040*/  ISETP.GE.U32.AND P2, PT, R12, R0, PT ;  /* 0x000000000c00720c */ /* 0x000fda0003f46070 */
[----:B------:R-:W-:Y:S01]  /*1050*/  @!P2 IMAD R4, R0, 0x8, R9 ;  /* 0x000000080004a824 */ /* 0x000fe200078e0209 */
[----:B0--3--:R-:W-:Y:S05]  /*1060*/  @!P2 LDS.64 R2, [R9] ;  /* 0x000000000902a984 */ /* 0x009fea0000000a00 */
[----:B------:R-:W0:Y:S02]  /*1070*/  @!P2 LDS.64 R4, [R4] ;  /* 0x000000000404a984 */ /* 0x000e240000000a00 */
[----:B0-----:R-:W-:-:S06]  /*1080*/  @!P2 DSETP.GT.AND P1, PT, R2, R4, PT ;  /* 0x000000040200a22a */ /* 0x001fcc0003f24000 */
[----:B------:R-:W-:Y:S02]  /*1090*/  @!P2 FSEL R2, R2, R4, P1 ;  /* 0x000000040202a208 */ /* 0x000fe40000800000 */
[----:B------:R-:W-:Y:S02]  /*10a0*/  @!P2 FSEL R3, R3, R5, P1 ;  /* 0x000000050303a208 */ /* 0x000fe40000800000 */
[----:B------:R-:W-:Y:S01]  /*10b0*/  ISETP.GT.U32.AND P1, PT, R16, 0x3, PT ;  /* 0x000000031000780c */ /* 0x000fe20003f24070 */
[----:B------:R-:W-:Y:S02]  /*10c0*/  IMAD.MOV.U32 R16, RZ, RZ, R0 ;  /* 0x000000ffff107224 */ /* 0x000fe400078e0000 */
[----:B------:R3:W-:Y:S01]  /*10d0*/  @!P2 STS.64 [R9], R2 ;  /* 0x000000020900a388 */ /* 0x0007e20000000a00 */
[----:B------:R-:W-:Y:S09]  /*10e0*/  BAR.SYNC.DEFER_BLOCKING 0x0 ;  /* 0x0000000000007b1d */ /* 0x000ff20000010000 */
[----:B------:R-:W-:Y:S05]  /*10f0*/  @P1 BRA `(.L_x_29) ;  /* 0xfffffffc00cc1947 */ /* 0x000fea000383ffff */
.L_x_28:
[----:B------:R-:W-:Y:S05]  /*1100*/  @P0 EXIT ;  /* 0x000000000000094d */ /* 0x000fea0003800000 */
[----:B0--3--:R-:W0:Y:S01]  /*1110*/  LDS.64 R2, [R7] ;  /* 0x0000000007027984 */ /* 0x009e220000000a00 */
[----:B------:R-:W3:Y:S02]  /*1120*/  LDC.64 R4, c[0x0][0x3b8] ;  /* 0x0000ee00ff047b82 */ /* 0x000ee40000000a00 */
[----:B---3--:R-:W-:-:S05]  /*1130*/  IMAD.WIDE R10, R10, 0x8, R4 ;  /* 0x000000080a0a7825 */ /* 0x008fca00078e0204 */
[----:B0-----:R-:W-:Y:S01]  /*1140*/  STG.E.64 desc[UR18][R10.64], R2 ;  /* 0x000000020a007986 */ /* 0x001fe2000c101b12 */
[----:B------:R-:W-:Y:S05]  /*1150*/  EXIT ;  /* 0x000000000000794d */ /* 0x000fea0003800000 */
        .weak           $__internal_0_$__cuda_sm20_div_rn_f64_full
        .type           $__internal_0_$__cuda_sm20_div_rn_f64_full,@function
        .size           $__internal_0_$__cuda_sm20_div_rn_f64_full,(.L_x_35 - $__internal_0_$__cuda_sm20_div_rn_f64_full)
$__internal_0_$__cuda_sm20_div_rn_f64_full:
[----:B------:R-:W0:Y:S01]  /*1160*/  LDCU.64 UR16, c[0x0][0x398] ;  /* 0x00007300ff1077ac */ /* 0x000e220008000a00 */
[----:B------:R-:W-:Y:S01]  /*1170*/  R2UR UR7, R15 ;  /* 0x000000000f0772ca */ /* 0x000fe200000e0000 */
[----:B------:R-:W-:Y:S01]  /*1180*/  IMAD.MOV.U32 R28, RZ, RZ, 0x1 ;  /* 0x00000001ff1c7424 */ /* 0x000fe200078e00ff */
[----:B------:R-:W-:Y:S01]  /*1190*/  R2UR UR6, R14 ;  /* 0x000000000e0672ca */ /* 0x000fe200000e0000 */
[----:B------:R-:W-:-:S12]  /*11a0*/  UMOV UR13, 0x1ca00000 ;  /* 0x1ca00000000d7882 */ /* 0x000fd80000000000 */
[----:B------:R-:W-:Y:S01]  /*11b0*/  UMOV UR22, UR6 ;  /* 0x0000000600167c82 */ /* 0x000fe20008000000 */
[----:B0-----:R-:W-:Y:S01]  /*11c0*/  IMAD.U32 R5, RZ, RZ, UR17 ;  /* 0x00000011ff057e24 */ /* 0x001fe2000f8e00ff */
[----:B------:R-:W-:Y:S01]  /*11d0*/  ULOP3.LUT UR8, UR17, 0x800fffff, URZ, 0xc0, !UPT ;  /* 0x800fffff11087892 */ /* 0x000fe2000f8ec0ff */
[----:B------:R-:W-:Y:S01]  /*11e0*/  IMAD.U32 R22, RZ, RZ, UR22 ;  /* 0x00000016ff167e24 */ /* 0x000fe2000f8e00ff */
[----:B------:R-:W-:Y:S02]  /*11f0*/  ULOP3.LUT UR11, UR17, 0x7ff00000, URZ, 0xc0, !UPT ;  /* 0x7ff00000110b7892 */ /* 0x000fe4000f8ec0ff */
[----:B------:R-:W-:Y:S01]  /*1200*/  FSETP.GEU.AND P0, PT, |R5|, 1.469367938527859385e-39, PT ;  /* 0x001000000500780b */ /* 0x000fe20003f0e200 */
[----:B------:R-:W-:-:S03]  /*1210*/  ULOP3.LUT UR9, UR8, 0x3ff00000, URZ, 0xfc, !UPT ;  /* 0x3ff0000008097892 */ /* 0x000fc6000f8efcff */
[----:B------:R-:W-:-:S09]  /*1220*/  UMOV UR8, UR16 ;  /* 0x0000001000087c82 */ /* 0x000fd20008000000 */
[----:B------:R-:W-:Y:S01]  /*1230*/  VOTEU.ANY UP0, P0 ;  /* 0x0000000000ff7886 */ /* 0x000fe20000000100 */
[----:B------:R-:W-:-:S04]  /*1240*/  PLOP3.LUT P0, PT, PT, PT, UP0, 0x80, 0x8 ;  /* 0x000000000008781c */ /* 0x000fc80003f0f008 */
[----:B------:R-:W0:Y:S02]  /*1250*/  @!UP0 LDCU.64 UR4, c[0x0][0x398] ;  /* 0x00007300ff0487ac */ /* 0x000e240008000a00 */
[----:B0-----:R-:W-:Y:S01]  /*1260*/  IMAD.U32 R20, RZ, RZ, UR4 ;  /* 0x00000004ff147e24 */ /* 0x001fe2000f8e00ff */
[----:B------:R-:W-:Y:S01]  /*1270*/  R2UR UR4, R14 ;  /* 0x000000000e0472ca */ /* 0x000fe200000e0000 */
[----:B------:R-:W-:Y:S01]  /*1280*/  IMAD.U32 R21, RZ, RZ, UR5 ;  /* 0x00000005ff157e24 */ /* 0x000fe2000f8e00ff */
[----:B------:R-:W-:Y:S01]  /*1290*/  R2UR UR5, R15 ;  /* 0x000000000f0572ca */ /* 0x000fe200000e0000 */
[----:B------:R-:W-:Y:S02]  /*12a0*/  IMAD.MOV.U32 R14, RZ, RZ, 0x0 ;  /* 0x00000000ff0e7424 */ /* 0x000fe400078e00ff */
[----:B------:R-:W-:Y:S02]  /*12b0*/  IMAD.MOV.U32 R15, RZ, RZ, 0x40000000 ;  /* 0x40000000ff0f7424 */ /* 0x000fe400078e00ff */
[----:B------:R-:W-:-:S08]  /*12c0*/  @!P0 DMUL R20, R20, 8.98846567431157953865e+307 ;  /* 0x7fe0000014148828 */ /* 0x000fd00000000000 */
[----:B------:R-:W-:Y:S02]  /*12d0*/  UMOV UR7, UR5 ;  /* 0x0000000500077c82 */ /* 0x000fe40008000000 */
[----:B------:R-:W-:Y:S01]  /*12e0*/  @!P0 R2UR UR21, R21 ;  /* 0x00000000151582ca */ /* 0x000fe200000e0000 */
[----:B------:R-:W-:Y:S01]  /*12f0*/  IMAD.U32 R5, RZ, RZ, UR7 ;  /* 0x00000007ff057e24 */ /* 0x000fe2000f8e00ff */
[----:B------:R-:W-:Y:S01]  /*1300*/  @!P0 R2UR UR20, R20 ;  /* 0x00000000141482ca */ /* 0x000fe200000e0000 */
[----:B------:R-:W-:-:S03]  /*1310*/  ULOP3.LUT UR12, UR7, 0x7ff00000, URZ, 0xc0, !UPT ;  /* 0x7ff00000070c7892 */ /* 0x000fc6000f8ec0ff */
[----:B------:R-:W-:Y:S01]  /*1320*/  FSETP.GEU.AND P0, PT, |R5|, 1.469367938527859385e-39, PT ;  /* 0x001000000500780b */ /* 0x000fe20003f0e200 */
[----:B------:R-:W-:-:S03]  /*1330*/  UISETP.GE.U32.AND UP1, UPT, UR12, UR11, UPT ;  /* 0x0000000b0c00728c */ /* 0x000fc6000bf26070 */
[----:B------:R-:W-:Y:S01]  /*1340*/  UMOV UR14, UR12 ;  /* 0x0000000c000e7c82 */ /* 0x000fe20008000000 */
[----:B------:R-:W-:Y:S02]  /*1350*/  USEL UR13, UR13, 0x63400000, !UP1 ;  /* 0x634000000d0d7887 */ /* 0x000fe4000c800000 */
[----:B------:R-:W-:Y:S01]  /*1360*/  @!UP0 UMOV UR9, UR21 ;  /* 0x0000001500098c82 */ /* 0x000fe20008000000 */
[----:B------:R-:W-:Y:S01]  /*1370*/  @!UP0 ULOP3.LUT UR11, UR21, 0x7ff00000, URZ, 0xc0, !UPT ;  /* 0x7ff00000150b8892 */ /* 0x000fe2000f8ec0ff */
[----:B------:R-:W0:Y:S01]  /*1380*/  MUFU.RCP64H R29, UR9 ;  /* 0x00000009001d7d08 */ /* 0x000e220008001800 */
[----:B------:R-:W-:Y:S01]  /*1390*/  @!UP0 UMOV UR8, UR20 ;  /* 0x0000001400088c82 */ /* 0x000fe20008000000 */
[----:B------:R-:W-:Y:S01]  /*13a0*/  IMAD.U32 R21, RZ, RZ, UR9 ;  /* 0x00000009ff157e24 */ /* 0x000fe2000f8e00ff */
[----:B------:R-:W-:Y:S01]  /*13b0*/  ULOP3.LUT UR23, UR13, 0x800fffff, UR7, 0xf8, !UPT ;  /* 0x800fffff0d177892 */ /* 0x000fe2000f8ef807 */
[----:B------:R-:W-:Y:S01]  /*13c0*/  IMAD.U32 R20, RZ, RZ, UR8 ;  /* 0x00000008ff147e24 */ /* 0x000fe2000f8e00ff */
[----:B------:R-:W-:Y:S01]  /*13d0*/  VOTEU.ANY UP1, P0 ;  /* 0x0000000000ff7886 */ /* 0x000fe20000020100 */
[----:B------:R-:W-:-:S03]  /*13e0*/  PLOP3.LUT P0, PT, PT, PT, UP1, 0x80, 0x8 ;  /* 0x000000000008781c */ /* 0x000fc60003f0f018 */
[----:B------:R-:W-:Y:S01]  /*13f0*/  IMAD.U32 R23, RZ, RZ, UR23 ;  /* 0x00000017ff177e24 */ /* 0x000fe2000f8e00ff */
[----:B------:R-:W-:-:S04]  /*1400*/  @!UP1 ULOP3.LUT UR4, UR13, 0x80000000, UR7, 0xf8, !UPT ;  /* 0x800000000d049892 */ /* 0x000fc8000f8ef807 */
[----:B------:R-:W-:Y:S01]  /*1410*/  @!UP1 ULOP3.LUT UR5, UR4, 0x100000, URZ, 0xfc, !UPT ;  /* 0x0010000004059892 */ /* 0x000fe2000f8efcff */
[----:B0-----:R-:W-:Y:S02]  /*1420*/  DFMA R20, R28, -R20, 1 ;  /* 0x3ff000001c14742b */ /* 0x001fe40000000814 */
[----:B------:R-:W-:-:S06]  /*1430*/  @!UP1 UMOV UR4, URZ ;  /* 0x000000ff00049c82 */ /* 0x000fcc0008000000 */
[----:B------:R-:W-:Y:S02]  /*1440*/  @!P0 DFMA R14, R22, R14, -UR4 ;  /* 0x80000004160e8e2b */ /* 0x000fe4000800000e */
[----:B------:R-:W-:Y:S01]  /*1450*/  DFMA R20, R20, R20, R20 ;  /* 0x000000141414722b */ /* 0x000fe20000000014 */
[----:B------:R-:W-:Y:S02]  /*1460*/  IMAD.U32 R22, RZ, RZ, UR8 ;  /* 0x00000008ff167e24 */ /* 0x000fe4000f8e00ff */
[----:B------:R-:W-:-:S05]  /*1470*/  IMAD.U32 R23, RZ, RZ, UR9 ;  /* 0x00000009ff177e24 */ /* 0x000fca000f8e00ff */
[----:B------:R-:W-:Y:S01]  /*1480*/  DFMA R20, R28, R20, R28 ;  /* 0x000000141c14722b */ /* 0x000fe2000000001c */
[----:B------:R-:W-:Y:S02]  /*1490*/  @!P0 R2UR UR5, R15 ;  /* 0x000000000f0582ca */ /* 0x000fe400000e0000 */
[----:B------:R-:W-:-:S05]  /*14a0*/  @!P0 R2UR UR4, R14 ;  /* 0x000000000e0482ca */ /* 0x000fca00000e0000 */
[----:B------:R-:W-:-:S06]  /*14b0*/  DFMA R22, R20, -R22, 1 ;  /* 0x3ff000001416742b */ /* 0x000fcc0000000816 */
[----:B------:R-:W-:Y:S02]  /*14c0*/  @!UP1 ULOP3.LUT UR14, UR5, 0x7ff00000, URZ, 0xc0, !UPT ;  /* 0x7ff00000050e9892 */ /* 0x000fe4000f8ec0ff */
[----:B------:R-:W-:Y:S01]  /*14d0*/  DFMA R14, R20, R22, R20 ;  /* 0x00000016140e722b */ /* 0x000fe20000000014 */
[----:B------:R-:W-:Y:S01]  /*14e0*/  @!UP1 UMOV UR22, UR4 ;  /* 0x0000000400169c82 */ /* 0x000fe20008000000 */
[----:B------:R-:W-:Y:S01]  /*14f0*/  @!UP1 UMOV UR23, UR5 ;  /* 0x0000000500179c82 */ /* 0x000fe20008000000 */
[----:B------:R-:W-:Y:S01]  /*1500*/  UIADD3 UR4, UPT, UPT, UR14, -0x1, URZ ;  /* 0xffffffff0e047890 */ /* 0x000fe2000fffe0ff */
[----:B------:R-:W-:Y:S01]  /*1510*/  IMAD.U32 R22, RZ, RZ, UR8 ;  /* 0x00000008ff167e24 */ /* 0x000fe2000f8e00ff */
[----:B------:R-:W-:Y:S01]  /*1520*/  UIADD3 UR5, UPT, UPT, UR11, -0x1, URZ ;  /* 0xffffffff0b057890 */ /* 0x000fe2000fffe0ff */
[----:B------:R-:W-:Y:S01]  /*1530*/  IMAD.U32 R23, RZ, RZ, UR9 ;  /* 0x00000009ff177e24 */ /* 0x000fe2000f8e00ff */
[----:B------:R-:W-:Y:S01]  /*1540*/  UISETP.GT.U32.AND UP0, UPT, UR4, 0x7feffffe, UPT ;  /* 0x7feffffe0400788c */ /* 0x000fe2000bf04070 */
[----:B------:R-:W-:-:S03]  /*1550*/  DMUL R20, R14, UR22 ;  /* 0x000000160e147c28 */ /* 0x000fc60008000000 */
[----:B------:R-:W-:-:S05]  /*1560*/  UISETP.GT.U32.OR UP0, UPT, UR5, 0x7feffffe, UP0 ;  /* 0x7feffffe0500788c */ /* 0x000fca0008704470 */
[----:B------:R-:W-:-:S08]  /*1570*/  DFMA R22, R20, -R22, UR22 ;  /* 0x0000001614167e2b */ /* 0x000fd00008000816 */
[----:B------:R-:W-:Y:S01]  /*1580*/  DFMA R14, R14, R22, R20 ;  /* 0x000000160e0e722b */ /* 0x000fe20000000014 */
[----:B------:R-:W-:Y:S10]  /*1590*/  BRA.U UP0, `(.L_x_30) ;  /* 0x0000000100907547 */ /* 0x000ff4000b800000 */
[----:B------:R-:W-:Y:S01]  /*15a0*/  ULOP3.LUT UR4, UR17, 0x7ff00000, URZ, 0xc0, !UPT ;  /* 0x7ff0000011047892 */ /* 0x000fe2000f8ec0ff */
[----:B------:R-:W-:-:S05]  /*15b0*/  IMAD.U32 R5, RZ, RZ, UR12 ;  /* 0x0000000cff057e24 */ /* 0x000fca000f8e00ff */
[----:B------:R-:W-:-:S05]  /*15c0*/  IMAD.U32 R20, RZ, RZ, UR4 ;  /* 0x00000004ff147e24 */ /* 0x000fca000f8e00ff */
[----:B------:R-:W-:Y:S01]  /*15d0*/  VIADDMNMX R5, R5, -R20, 0xb9600000, !PT ;  /* 0xb960000005057446 */ /* 0x000fe20007800914 */
[----:B------:R-:W-:-:S03]  /*15e0*/  IMAD.MOV.U32 R20, RZ, RZ, RZ ;  /* 0x000000ffff147224 */ /* 0x000fc600078e00ff */
[----:B------:R-:W-:-:S05]  /*15f0*/  VIMNMX R5, PT, PT, R5, 0x46a00000, PT ;  /* 0x46a0000005057848 */ /* 0x000fca0003fe0100 */
[----:B------:R-:W-:-:S04]  /*1600*/  VIADD R5, R5, -UR13 ;  /* 0x8000000d05057c36 */ /* 0x000fc80008000000 */
[----:B------:R-:W-:-:S06]  /*1610*/  VIADD R21, R5, 0x7fe00000 ;  /* 0x7fe0000005157836 */ /* 0x000fcc0000000000 */
[----:B------:R-:W-:-:S10]  /*1620*/  DMUL R22, R14, R20 ;  /* 0x000000140e167228 */ /* 0x000fd40000000000 */
[----:B------:R-:W-:Y:S02]  /*1630*/  R2UR UR5, R23 ;  /* 0x00000000170572ca */ /* 0x000fe400000e0000 */
[----:B------:R-:W-:-:S11]  /*1640*/  R2UR UR4, R22 ;  /* 0x00000000160472ca */ /* 0x000fd600000e0000 */
[----:B------:R-:W-:-:S05]  /*1650*/  IMAD.U32 R7, RZ, RZ, UR5 ;  /* 0x00000005ff077e24 */ /* 0x000fca000f8e00ff */
[----:B------:R-:W-:-:S13]  /*1660*/  FSETP.GTU.AND P0, PT, |R7|, 1.469367938527859385e-39, PT ;  /* 0x001000000700780b */ /* 0x000fda0003f0c200 */
[----:B------:R-:W-:Y:S05]  /*1670*/  @P0 BRA `(.L_x_31) ;  /* 0x0000000000b80947 */ /* 0x000fea0003800000 */
[----:B------:R-:W-:Y:S02]  /*1680*/  IMAD.U32 R22, RZ, RZ, UR8 ;  /* 0x00000008ff167e24 */ /* 0x000fe4000f8e00ff */
[----:B------:R-:W-:-:S06]  /*1690*/  IMAD.U32 R23, RZ, RZ, UR9 ;  /* 0x00000009ff177e24 */ /* 0x000fcc000f8e00ff */
[----:B------:R-:W-:-:S10]  /*16a0*/  DFMA R22, R14, -R22, UR22 ;  /* 0x000000160e167e2b */ /* 0x000fd40008000816 */
[----:B------:R-:W-:Y:S02]  /*16b0*/  R2UR UR7, R23 ;  /* 0x00000000170772ca */ /* 0x000fe400000e0000 */
[----:B------:R-:W-:Y:S01]  /*16c0*/  R2UR UR6, R22 ;  /* 0x00000000160672ca */ /* 0x000fe200000e0000 */
[----:B------:R-:W-:-:S10]  /*16d0*/  IMAD.MOV.U32 R22, RZ, RZ, RZ ;  /* 0x000000ffff167224 */ /* 0x000fd400078e00ff */
[----:B------:R-:W-:Y:S01]  /*16e0*/  FSETP.NEU.AND P0, PT, RZ, UR7, PT ;  /* 0x00000007ff007c0b */ /* 0x000fe2000bf0d000 */
[----:B------:R-:W-:-:S06]  /*16f0*/  ULOP3.LUT UR6, UR7, 0x80000000, UR17, 0x48, !UPT ;  /* 0x8000000007067892 */ /* 0x000fcc000f8e4811 */
[----:B------:R-:W-:-:S06]  /*1700*/  LOP3.LUT R23, R21, UR6, RZ, 0xfc, !PT ;  /* 0x0000000615177c12 */ /* 0x000fcc000f8efcff */
[----:B------:R-:W-:Y:S05]  /*1710*/  @!P0 BRA `(.L_x_31) ;  /* 0x0000000000908947 */ /* 0x000fea0003800000 */
[----:B------:R-:W-:Y:S01]  /*1720*/  IMAD.MOV R21, RZ, RZ, -R5 ;  /* 0x000000ffff157224 */ /* 0x000fe200078e0a05 */
[----:B------:R-:W-:Y:S01]  /*1730*/  IADD3 R5, PT, PT, -R5, -0x43300000, RZ ;  /* 0xbcd0000005057810 */ /* 0x000fe20007ffe1ff */
[----:B------:R-:W-:-:S06]  /*1740*/  IMAD.MOV.U32 R20, RZ, RZ, RZ ;  /* 0x000000ffff147224 */ /* 0x000fcc00078e00ff */
[----:B------:R-:W-:Y:S02]  /*1750*/  DFMA R20, -R20, UR4, R14 ;  /* 0x0000000414147c2b */ /* 0x000fe4000800010e */
[----:B------:R-:W-:-:S08]  /*1760*/  DMUL.RP R14, R14, R22 ;  /* 0x000000160e0e7228 */ /* 0x000fd00000008000 */
[----:B------:R-:W-:Y:S02]  /*1770*/  FSETP.NEU.AND P0, PT, |R21|, R5, PT ;  /* 0x000000051500720b */ /* 0x000fe40003f0d200 */
[----:B------:R-:W-:Y:S02]  /*1780*/  LOP3.LUT R5, R15, UR6, RZ, 0x3c, !PT ;  /* 0x000000060f057c12 */ /* 0x000fe4000f8e3cff */
[----:B------:R-:W-:Y:S02]  /*1790*/  FSEL R14, R14, UR4, !P0 ;  /* 0x000000040e0e7c08 */ /* 0x000fe4000c000000 */
[----:B------:R-:W-:Y:S02]  /*17a0*/  FSEL R5, R5, UR5, !P0 ;  /* 0x0000000505057c08 */ /* 0x000fe4000c000000 */
[----:B------:R-:W-:Y:S02]  /*17b0*/  R2UR UR4, R14 ;  /* 0x000000000e0472ca */ /* 0x000fe400000e0000 */
[----:B------:R-:W-:Y:S01]  /*17c0*/  R2UR UR5, R5 ;  /* 0x00000000050572ca */ /* 0x000fe200000e0000 */
[----:B------:R-:W-:-:S14]  /*17d0*/  BRA `(.L_x_31) ;  /* 0x0000000000607947 */ /* 0x000fdc0003800000 */
.L_x_30:
[----:B------:R-:W-:Y:S02]  /*17e0*/  IMAD.U32 R14, RZ, RZ, UR6 ;  /* 0x00000006ff0e7e24 */ /* 0x000fe4000f8e00ff */
[----:B------:R-:W-:-:S06]  /*17f0*/  IMAD.U32 R15, RZ, RZ, UR7 ;  /* 0x00000007ff0f7e24 */ /* 0x000fcc000f8e00ff */
[----:B------:R-:W-:-:S14]  /*1800*/  DSETP.NAN.AND P0, PT, R14, UR6, PT ;  /* 0x000000060e007e2a */ /* 0x000fdc000bf08000 */
[----:B------:R-:W-:Y:S05]  /*1810*/  @P0 BRA `(.L_x_32) ;  /* 0x0000000000480947 */ /* 0x000fea0003800000 */
[----:B------:R-:W0:Y:S02]  /*1820*/  LDC.64 R14, c[0x0][0x398] ;  /* 0x0000e600ff0e7b82 */ /* 0x000e240000000a00 */
[----:B0-----:R-:W-:-:S14]  /*1830*/  DSETP.NAN.AND P0, PT, R14, R14, PT ;  /* 0x0000000e0e00722a */ /* 0x001fdc0003f08000 */
[----:B------:R-:W-:Y:S05]  /*1840*/  @P0 BRA `(.L_x_33) ;  /* 0x0000000000300947 */ /* 0x000fea0003800000 */
[----:B------:R-:W-:Y:S01]  /*1850*/  UISETP.NE.AND UP0, UPT, UR14, UR11, UPT ;  /* 0x0000000b0e00728c */ /* 0x000fe2000bf05270 */
[----:B------:R-:W-:Y:S01]  /*1860*/  UMOV UR4, 0x0 ;  /* 0x0000000000047882 */ /* 0x000fe20000000000 */
[----:B------:R-:W-:-:S07]  /*1870*/  UMOV UR5, 0xfff80000 ;  /* 0xfff8000000057882 */ /* 0x000fce0000000000 */
[----:B------:R-:W-:Y:S05]  /*1880*/  BRA.U !UP0, `(.L_x_31) ;  /* 0x0000000108347547 */ /* 0x000fea000b800000 */
[----:B------:R-:W-:Y:S02]  /*1890*/  UISETP.NE.AND UP0, UPT, UR14, 0x7ff00000, UPT ;  /* 0x7ff000000e00788c */ /* 0x000fe4000bf05270 */
[----:B------:R-:W-:Y:S02]  /*18a0*/  ULOP3.LUT UR5, UR7, 0x80000000, UR17, 0x48, !UPT ;  /* 0x8000000007057892 */ /* 0x000fe4000f8e4811 */
[----:B------:R-:W-:-:S11]  /*18b0*/  UISETP.EQ.OR UP0, UPT, UR11, URZ, !UP0 ;  /* 0x000000ff0b00728c */ /* 0x000fd6000c702670 */
[----:B------:R-:W-:Y:S01]  /*18c0*/  @UP0 ULOP3.LUT UR6, UR5, 0x7ff00000, URZ, 0xfc, !UPT ;  /* 0x7ff0000005060892 */ /* 0x000fe2000f8efcff */
[----:B------:R-:W-:Y:S01]  /*18d0*/  @!UP0 UMOV UR4, URZ ;  /* 0x000000ff00048c82 */ /* 0x000fe20008000000 */
[----:B------:R-:W-:-:S05]  /*18e0*/  @UP0 UMOV UR4, URZ ;  /* 0x000000ff00040c82 */ /* 0x000fca0008000000 */
[----:B------:R-:W-:Y:S01]  /*18f0*/  @UP0 UMOV UR5, UR6 ;  /* 0x0000000600050c82 */ /* 0x000fe20008000000 */
[----:B------:R-:W-:Y:S05]  /*1900*/  BRA `(.L_x_31) ;  /* 0x0000000000147947 */ /* 0x000fea0003800000 */
.L_x_33:
[----:B------:R-:W-:Y:S01]  /*1910*/  ULOP3.LUT UR5, UR17, 0x80000, URZ, 0xfc, !UPT ;  /* 0x0008000011057892 */ /* 0x000fe2000f8efcff */
[----:B------:R-:W-:Y:S01]  /*1920*/  UMOV UR4, UR16 ;  /* 0x0000001000047c82 */ /* 0x000fe20008000000 */
[----:B------:R-:W-:Y:S10]  /*1930*/  BRA `(.L_x_31) ;  /* 0x0000000000087947 */ /* 0x000ff40003800000 */
.L_x_32:
[----:B------:R-:W-:Y:S01]  /*1940*/  ULOP3.LUT UR5, UR7, 0x80000, URZ, 0xfc, !UPT ;  /* 0x0008000007057892 */ /* 0x000fe2000f8efcff */
[----:B------:R-:W-:-:S11]  /*1950*/  UMOV UR4, UR6 ;  /* 0x0000000600047c82 */ /* 0x000fd60008000000 */
.L_x_31:
[----:B------:R-:W-:Y:S02]  /*1960*/  IMAD.U32 R14, RZ, RZ, UR4 ;  /* 0x00000004ff0e7e24 */ /* 0x000fe4000f8e00ff */
[----:B------:R-:W-:Y:S02]  /*1970*/  IMAD.U32 R15, RZ, RZ, UR5 ;  /* 0x00000005ff0f7e24 */ /* 0x000fe4000f8e00ff */
[----:B------:R-:W-:Y:S02]  /*1980*/  IMAD.MOV.U32 R22, RZ, RZ, R14 ;  /* 0x000000ffff167224 */ /* 0x000fe400078e000e */
[----:B------:R-:W-:Y:S02]  /*1990*/  IMAD.MOV.U32 R14, RZ, RZ, R0 ;  /* 0x000000ffff0e7224 */ /* 0x000fe400078e0000 */
[----:B------:R-:W-:Y:S02]  /*19a0*/  IMAD.MOV.U32 R15, RZ, RZ, 0x0 ;  /* 0x00000000ff0f7424 */ /* 0x000fe400078e00ff */
[----:B------:R-:W-:-:S02]  /*19b0*/  IMAD.U32 R21, RZ, RZ, UR5 ;  /* 0x00000005ff157e24 */ /* 0x000fc4000f8e00ff */
[----:B------:R-:W-:Y:S02]  /*19c0*/  IMAD.U32 R20, RZ, RZ, UR4 ;  /* 0x00000004ff147e24 */ /* 0x000fe4000f8e00ff */
[----:B------:R-:W-:Y:S01]  /*19d0*/  IMAD.MOV.U32 R23, RZ, RZ, R21 ;  /* 0x000000ffff177224 */ /* 0x000fe200078e0015 */
[----:B------:R-:W-:Y:S06]  /*19e0*/  RET.REL.NODEC R14 `(compute_temperature) ;  /* 0xffffffe40e847950 */ /* 0x000fec0003c3ffff */
.L_x_34:
        /* <DEDUP_REMOVED lines=9> */
.L_x_35:


//--------------------- .nv.shared._Z18max_diff_reductionPdS_S_i --------------------------
	.section	.nv.shared._Z18max_diff_reductionPdS_S_i,"aw",@nobits
	.sectionflags	@""
	.align	16
.nv.shared._Z18max_diff_reductionPdS_S_i:
	.zero		5120


//--------------------- .nv.shared.reserved.0     --------------------------
	.section	.nv.shared.reserved.0,"aw",@nobits
	.weak		__nv_reservedSMEM_offset_0_alias
	.size		__nv_reservedSMEM_offset_0_alias, 0, 64
	.other		__nv_reservedSMEM_offset_0_alias,@"STO_CUDA_RESERVED_SHARED STV_DEFAULT"
__nv_reservedSMEM_offset_0_alias:
	.zero		0
	.zero		64


//--------------------- .nv.shared.compute_temperature --------------------------
	.section	.nv.shared.compute_temperature,"aw",@nobits
	.sectionflags	@""
	.align	16
	.zero		1024


//--------------------- .nv.constant0._Z18max_diff_reductionPdS_S_i --------------------------
	.section	.nv.constant0._Z18max_diff_reductionPdS_S_i,"a",@progbits
	.sectionflags	@""
	.align	4
.nv.constant0._Z18max_diff_reductionPdS_S_i:
	.zero		924


//--------------------- .nv.constant0.compute_temperature --------------------------
	.section	.nv.constant0.compute_temperature,"a",@progbits
	.sectionflags	@""
	.align	4
.nv.constant0.compute_temperature:
	.zero		960


//--------------------- SYMBOLS --------------------------

	.type		.nv.reservedSmem.offset0,@object
	.size		.nv.reservedSmem.offset0,0x4
	.type		.nv.reservedSmem.cap,@object
	.size		.nv.reservedSmem.cap,0x4
